//
// Generated by NVIDIA NVVM Compiler
//
// Compiler Build ID: CL-36424714
// Cuda compilation tools, release 13.0, V13.0.88
// Based on NVVM 20.0.0
//

.version 9.0
.target sm_100
.address_size 64

	// .globl	_Z9chebyprodiPKfS0_Pf
// _ZZ13chebyprod_impiPKfS0_PfE2sd has been demoted

.visible .entry _Z9chebyprodiPKfS0_Pf(
	.param .u32 _Z9chebyprodiPKfS0_Pf_param_0,
	.param .u64 .ptr .align 1 _Z9chebyprodiPKfS0_Pf_param_1,
	.param .u64 .ptr .align 1 _Z9chebyprodiPKfS0_Pf_param_2,
	.param .u64 .ptr .align 1 _Z9chebyprodiPKfS0_Pf_param_3
)
{
	.reg .pred 	%p<20>;
	.reg .b32 	%r<68>;
	.reg .b32 	%f<237>;
	.reg .b64 	%rd<67>;

	ld.param.u32 	%r37, [_Z9chebyprodiPKfS0_Pf_param_0];
	ld.param.u64 	%rd21, [_Z9chebyprodiPKfS0_Pf_param_1];
	ld.param.u64 	%rd22, [_Z9chebyprodiPKfS0_Pf_param_2];
	ld.param.u64 	%rd20, [_Z9chebyprodiPKfS0_Pf_param_3];
	cvta.to.global.u64 	%rd1, %rd22;
	cvta.to.global.u64 	%rd2, %rd21;
	mov.u32 	%r38, %ctaid.x;
	mov.u32 	%r39, %ntid.x;
	mov.u32 	%r40, %tid.x;
	mad.lo.s32 	%r1, %r38, %r39, %r40;
	setp.le.s32 	%p1, %r37, %r1;
	@%p1 bra 	$L__BB0_28;
	setp.lt.s32 	%p2, %r1, 0;
	mov.f32 	%f227, 0f00000000;
	@%p2 bra 	$L__BB0_14;
	add.s32 	%r2, %r1, 1;
	and.b32  	%r3, %r2, 15;
	setp.lt.u32 	%p3, %r1, 15;
	mov.f32 	%f227, 0f00000000;
	mov.b32 	%r56, 0;
	@%p3 bra 	$L__BB0_5;
	and.b32  	%r56, %r2, 2147483632;
	neg.s32 	%r60, %r56;
	add.s64 	%rd64, %rd2, 32;
	mul.wide.s32 	%rd23, %r1, 4;
	add.s64 	%rd24, %rd23, %rd1;
	add.s64 	%rd4, %rd24, -28;
	mov.f32 	%f227, 0f00000000;
	mov.b32 	%r61, 0;
$L__BB0_4:
	.pragma "nounroll";
	mul.wide.s32 	%rd25, %r61, 4;
	sub.s64 	%rd26, %rd4, %rd25;
	ld.global.nc.f32 	%f30, [%rd64+-32];
	ld.global.nc.f32 	%f31, [%rd26+28];
	fma.rn.f32 	%f32, %f30, %f31, %f227;
	ld.global.nc.f32 	%f33, [%rd64+-28];
	ld.global.nc.f32 	%f34, [%rd26+24];
	fma.rn.f32 	%f35, %f33, %f34, %f32;
	ld.global.nc.f32 	%f36, [%rd64+-24];
	ld.global.nc.f32 	%f37, [%rd26+20];
	fma.rn.f32 	%f38, %f36, %f37, %f35;
	ld.global.nc.f32 	%f39, [%rd64+-20];
	ld.global.nc.f32 	%f40, [%rd26+16];
	fma.rn.f32 	%f41, %f39, %f40, %f38;
	ld.global.nc.f32 	%f42, [%rd64+-16];
	ld.global.nc.f32 	%f43, [%rd26+12];
	fma.rn.f32 	%f44, %f42, %f43, %f41;
	ld.global.nc.f32 	%f45, [%rd64+-12];
	ld.global.nc.f32 	%f46, [%rd26+8];
	fma.rn.f32 	%f47, %f45, %f46, %f44;
	ld.global.nc.f32 	%f48, [%rd64+-8];
	ld.global.nc.f32 	%f49, [%rd26+4];
	fma.rn.f32 	%f50, %f48, %f49, %f47;
	ld.global.nc.f32 	%f51, [%rd64+-4];
	ld.global.nc.f32 	%f52, [%rd26];
	fma.rn.f32 	%f53, %f51, %f52, %f50;
	ld.global.nc.f32 	%f54, [%rd64];
	ld.global.nc.f32 	%f55, [%rd26+-4];
	fma.rn.f32 	%f56, %f54, %f55, %f53;
	ld.global.nc.f32 	%f57, [%rd64+4];
	ld.global.nc.f32 	%f58, [%rd26+-8];
	fma.rn.f32 	%f59, %f57, %f58, %f56;
	ld.global.nc.f32 	%f60, [%rd64+8];
	ld.global.nc.f32 	%f61, [%rd26+-12];
	fma.rn.f32 	%f62, %f60, %f61, %f59;
	ld.global.nc.f32 	%f63, [%rd64+12];
	ld.global.nc.f32 	%f64, [%rd26+-16];
	fma.rn.f32 	%f65, %f63, %f64, %f62;
	ld.global.nc.f32 	%f66, [%rd64+16];
	ld.global.nc.f32 	%f67, [%rd26+-20];
	fma.rn.f32 	%f68, %f66, %f67, %f65;
	ld.global.nc.f32 	%f69, [%rd64+20];
	ld.global.nc.f32 	%f70, [%rd26+-24];
	fma.rn.f32 	%f71, %f69, %f70, %f68;
	ld.global.nc.f32 	%f72, [%rd64+24];
	ld.global.nc.f32 	%f73, [%rd26+-28];
	fma.rn.f32 	%f74, %f72, %f73, %f71;
	ld.global.nc.f32 	%f75, [%rd64+28];
	ld.global.nc.f32 	%f76, [%rd26+-32];
	fma.rn.f32 	%f227, %f75, %f76, %f74;
	add.s32 	%r61, %r61, 16;
	add.s32 	%r60, %r60, 16;
	add.s64 	%rd64, %rd64, 64;
	setp.eq.s32 	%p4, %r60, 0;
	@%p4 bra 	$L__BB0_5;
	bra.uni 	$L__BB0_4;
$L__BB0_5:
	setp.eq.s32 	%p5, %r3, 0;
	@%p5 bra 	$L__BB0_14;
	and.b32  	%r7, %r2, 7;
	setp.lt.u32 	%p6, %r3, 8;
	@%p6 bra 	$L__BB0_8;
	mul.wide.u32 	%rd27, %r56, 4;
	add.s64 	%rd28, %rd2, %rd27;
	ld.global.nc.f32 	%f78, [%rd28];
	sub.s32 	%r43, %r1, %r56;
	mul.wide.s32 	%rd29, %r43, 4;
	add.s64 	%rd30, %rd1, %rd29;
	ld.global.nc.f32 	%f79, [%rd30];
	fma.rn.f32 	%f80, %f78, %f79, %f227;
	ld.global.nc.f32 	%f81, [%rd28+4];
	ld.global.nc.f32 	%f82, [%rd30+-4];
	fma.rn.f32 	%f83, %f81, %f82, %f80;
	ld.global.nc.f32 	%f84, [%rd28+8];
	ld.global.nc.f32 	%f85, [%rd30+-8];
	fma.rn.f32 	%f86, %f84, %f85, %f83;
	ld.global.nc.f32 	%f87, [%rd28+12];
	ld.global.nc.f32 	%f88, [%rd30+-12];
	fma.rn.f32 	%f89, %f87, %f88, %f86;
	ld.global.nc.f32 	%f90, [%rd28+16];
	ld.global.nc.f32 	%f91, [%rd30+-16];
	fma.rn.f32 	%f92, %f90, %f91, %f89;
	ld.global.nc.f32 	%f93, [%rd28+20];
	ld.global.nc.f32 	%f94, [%rd30+-20];
	fma.rn.f32 	%f95, %f93, %f94, %f92;
	ld.global.nc.f32 	%f96, [%rd28+24];
	ld.global.nc.f32 	%f97, [%rd30+-24];
	fma.rn.f32 	%f98, %f96, %f97, %f95;
	ld.global.nc.f32 	%f99, [%rd28+28];
	ld.global.nc.f32 	%f100, [%rd30+-28];
	fma.rn.f32 	%f227, %f99, %f100, %f98;
	add.s32 	%r56, %r56, 8;
$L__BB0_8:
	setp.eq.s32 	%p7, %r7, 0;
	@%p7 bra 	$L__BB0_14;
	and.b32  	%r10, %r2, 3;
	setp.lt.u32 	%p8, %r7, 4;
	@%p8 bra 	$L__BB0_11;
	mul.wide.u32 	%rd31, %r56, 4;
	add.s64 	%rd32, %rd2, %rd31;
	ld.global.nc.f32 	%f102, [%rd32];
	sub.s32 	%r44, %r1, %r56;
	mul.wide.s32 	%rd33, %r44, 4;
	add.s64 	%rd34, %rd1, %rd33;
	ld.global.nc.f32 	%f103, [%rd34];
	fma.rn.f32 	%f104, %f102, %f103, %f227;
	ld.global.nc.f32 	%f105, [%rd32+4];
	ld.global.nc.f32 	%f106, [%rd34+-4];
	fma.rn.f32 	%f107, %f105, %f106, %f104;
	ld.global.nc.f32 	%f108, [%rd32+8];
	ld.global.nc.f32 	%f109, [%rd34+-8];
	fma.rn.f32 	%f110, %f108, %f109, %f107;
	ld.global.nc.f32 	%f111, [%rd32+12];
	ld.global.nc.f32 	%f112, [%rd34+-12];
	fma.rn.f32 	%f227, %f111, %f112, %f110;
	add.s32 	%r56, %r56, 4;
$L__BB0_11:
	setp.eq.s32 	%p9, %r10, 0;
	@%p9 bra 	$L__BB0_14;
	mul.wide.s32 	%rd35, %r1, 4;
	mul.wide.u32 	%rd36, %r56, 4;
	sub.s64 	%rd37, %rd35, %rd36;
	add.s64 	%rd63, %rd1, %rd37;
	add.s64 	%rd62, %rd2, %rd36;
	neg.s32 	%r59, %r10;
$L__BB0_13:
	.pragma "nounroll";
	ld.global.nc.f32 	%f113, [%rd62];
	ld.global.nc.f32 	%f114, [%rd63];
	fma.rn.f32 	%f227, %f113, %f114, %f227;
	add.s64 	%rd63, %rd63, -4;
	add.s64 	%rd62, %rd62, 4;
	add.s32 	%r59, %r59, 1;
	setp.ne.s32 	%p10, %r59, 0;
	@%p10 bra 	$L__BB0_13;
$L__BB0_14:
	sub.s32 	%r45, %r37, %r1;
	setp.lt.s32 	%p11, %r45, 2;
	@%p11 bra 	$L__BB0_27;
	not.b32 	%r47, %r1;
	add.s32 	%r16, %r37, %r47;
	add.s32 	%r49, %r45, -2;
	and.b32  	%r17, %r16, 7;
	setp.lt.u32 	%p12, %r49, 7;
	mov.b32 	%r66, 1;
	@%p12 bra 	$L__BB0_19;
	and.b32  	%r51, %r16, -8;
	neg.s32 	%r64, %r51;
	add.s64 	%rd66, %rd2, 32;
	mul.wide.s32 	%rd12, %r1, 4;
	add.s64 	%rd13, %rd1, 16;
	add.s32 	%r62, %r1, 1;
	mov.b32 	%r63, 0;
	mov.u64 	%rd65, %rd13;
$L__BB0_17:
	.pragma "nounroll";
	mul.wide.s32 	%rd38, %r62, 4;
	add.s64 	%rd39, %rd13, %rd38;
	ld.global.nc.f32 	%f116, [%rd66+-28];
	ld.global.nc.f32 	%f117, [%rd39+-16];
	add.s64 	%rd40, %rd66, %rd12;
	ld.global.nc.f32 	%f118, [%rd40+-28];
	ld.global.nc.f32 	%f119, [%rd65+-12];
	mul.f32 	%f120, %f118, %f119;
	fma.rn.f32 	%f121, %f116, %f117, %f120;
	add.f32 	%f122, %f227, %f121;
	ld.global.nc.f32 	%f123, [%rd66+-24];
	ld.global.nc.f32 	%f124, [%rd39+-12];
	ld.global.nc.f32 	%f125, [%rd40+-24];
	ld.global.nc.f32 	%f126, [%rd65+-8];
	mul.f32 	%f127, %f125, %f126;
	fma.rn.f32 	%f128, %f123, %f124, %f127;
	add.f32 	%f129, %f122, %f128;
	ld.global.nc.f32 	%f130, [%rd66+-20];
	ld.global.nc.f32 	%f131, [%rd39+-8];
	ld.global.nc.f32 	%f132, [%rd40+-20];
	ld.global.nc.f32 	%f133, [%rd65+-4];
	mul.f32 	%f134, %f132, %f133;
	fma.rn.f32 	%f135, %f130, %f131, %f134;
	add.f32 	%f136, %f129, %f135;
	ld.global.nc.f32 	%f137, [%rd66+-16];
	ld.global.nc.f32 	%f138, [%rd39+-4];
	ld.global.nc.f32 	%f139, [%rd40+-16];
	ld.global.nc.f32 	%f140, [%rd65];
	mul.f32 	%f141, %f139, %f140;
	fma.rn.f32 	%f142, %f137, %f138, %f141;
	add.f32 	%f143, %f136, %f142;
	ld.global.nc.f32 	%f144, [%rd66+-12];
	ld.global.nc.f32 	%f145, [%rd39];
	ld.global.nc.f32 	%f146, [%rd40+-12];
	ld.global.nc.f32 	%f147, [%rd65+4];
	mul.f32 	%f148, %f146, %f147;
	fma.rn.f32 	%f149, %f144, %f145, %f148;
	add.f32 	%f150, %f143, %f149;
	ld.global.nc.f32 	%f151, [%rd66+-8];
	ld.global.nc.f32 	%f152, [%rd39+4];
	ld.global.nc.f32 	%f153, [%rd40+-8];
	ld.global.nc.f32 	%f154, [%rd65+8];
	mul.f32 	%f155, %f153, %f154;
	fma.rn.f32 	%f156, %f151, %f152, %f155;
	add.f32 	%f157, %f150, %f156;
	ld.global.nc.f32 	%f158, [%rd66+-4];
	ld.global.nc.f32 	%f159, [%rd39+8];
	ld.global.nc.f32 	%f160, [%rd40+-4];
	ld.global.nc.f32 	%f161, [%rd65+12];
	mul.f32 	%f162, %f160, %f161;
	fma.rn.f32 	%f163, %f158, %f159, %f162;
	add.f32 	%f164, %f157, %f163;
	ld.global.nc.f32 	%f165, [%rd66];
	ld.global.nc.f32 	%f166, [%rd39+12];
	ld.global.nc.f32 	%f167, [%rd40];
	ld.global.nc.f32 	%f168, [%rd65+16];
	mul.f32 	%f169, %f167, %f168;
	fma.rn.f32 	%f170, %f165, %f166, %f169;
	add.f32 	%f227, %f164, %f170;
	add.s32 	%r64, %r64, 8;
	add.s32 	%r63, %r63, 8;
	add.s64 	%rd66, %rd66, 32;
	add.s64 	%rd65, %rd65, 32;
	add.s32 	%r62, %r62, 8;
	setp.ne.s32 	%p13, %r64, 0;
	@%p13 bra 	$L__BB0_17;
	add.s32 	%r66, %r63, 1;
$L__BB0_19:
	setp.eq.s32 	%p14, %r17, 0;
	@%p14 bra 	$L__BB0_27;
	and.b32  	%r32, %r16, 3;
	setp.lt.u32 	%p15, %r17, 4;
	@%p15 bra 	$L__BB0_22;
	mul.wide.u32 	%rd41, %r66, 4;
	add.s64 	%rd42, %rd2, %rd41;
	ld.global.nc.f32 	%f172, [%rd42];
	add.s32 	%r52, %r66, %r1;
	mul.wide.s32 	%rd43, %r52, 4;
	add.s64 	%rd44, %rd1, %rd43;
	ld.global.nc.f32 	%f173, [%rd44];
	add.s64 	%rd45, %rd2, %rd43;
	ld.global.nc.f32 	%f174, [%rd45];
	add.s64 	%rd46, %rd1, %rd41;
	ld.global.nc.f32 	%f175, [%rd46];
	mul.f32 	%f176, %f174, %f175;
	fma.rn.f32 	%f177, %f172, %f173, %f176;
	add.f32 	%f178, %f227, %f177;
	ld.global.nc.f32 	%f179, [%rd42+4];
	ld.global.nc.f32 	%f180, [%rd44+4];
	ld.global.nc.f32 	%f181, [%rd45+4];
	ld.global.nc.f32 	%f182, [%rd46+4];
	mul.f32 	%f183, %f181, %f182;
	fma.rn.f32 	%f184, %f179, %f180, %f183;
	add.f32 	%f185, %f178, %f184;
	ld.global.nc.f32 	%f186, [%rd42+8];
	ld.global.nc.f32 	%f187, [%rd44+8];
	ld.global.nc.f32 	%f188, [%rd45+8];
	ld.global.nc.f32 	%f189, [%rd46+8];
	mul.f32 	%f190, %f188, %f189;
	fma.rn.f32 	%f191, %f186, %f187, %f190;
	add.f32 	%f192, %f185, %f191;
	ld.global.nc.f32 	%f193, [%rd42+12];
	ld.global.nc.f32 	%f194, [%rd44+12];
	ld.global.nc.f32 	%f195, [%rd45+12];
	ld.global.nc.f32 	%f196, [%rd46+12];
	mul.f32 	%f197, %f195, %f196;
	fma.rn.f32 	%f198, %f193, %f194, %f197;
	add.f32 	%f227, %f192, %f198;
	add.s32 	%r66, %r66, 4;
$L__BB0_22:
	setp.eq.s32 	%p16, %r32, 0;
	@%p16 bra 	$L__BB0_27;
	setp.eq.s32 	%p17, %r32, 1;
	@%p17 bra 	$L__BB0_25;
	mul.wide.u32 	%rd47, %r66, 4;
	add.s64 	%rd48, %rd2, %rd47;
	ld.global.nc.f32 	%f200, [%rd48];
	add.s32 	%r53, %r66, %r1;
	mul.wide.s32 	%rd49, %r53, 4;
	add.s64 	%rd50, %rd1, %rd49;
	ld.global.nc.f32 	%f201, [%rd50];
	add.s64 	%rd51, %rd2, %rd49;
	ld.global.nc.f32 	%f202, [%rd51];
	add.s64 	%rd52, %rd1, %rd47;
	ld.global.nc.f32 	%f203, [%rd52];
	mul.f32 	%f204, %f202, %f203;
	fma.rn.f32 	%f205, %f200, %f201, %f204;
	add.f32 	%f206, %f227, %f205;
	ld.global.nc.f32 	%f207, [%rd48+4];
	ld.global.nc.f32 	%f208, [%rd50+4];
	ld.global.nc.f32 	%f209, [%rd51+4];
	ld.global.nc.f32 	%f210, [%rd52+4];
	mul.f32 	%f211, %f209, %f210;
	fma.rn.f32 	%f212, %f207, %f208, %f211;
	add.f32 	%f227, %f206, %f212;
	add.s32 	%r66, %r66, 2;
$L__BB0_25:
	and.b32  	%r54, %r16, 1;
	setp.eq.b32 	%p18, %r54, 1;
	not.pred 	%p19, %p18;
	@%p19 bra 	$L__BB0_27;
	mul.wide.u32 	%rd53, %r66, 4;
	add.s64 	%rd54, %rd2, %rd53;
	ld.global.nc.f32 	%f213, [%rd54];
	add.s32 	%r55, %r66, %r1;
	mul.wide.s32 	%rd55, %r55, 4;
	add.s64 	%rd56, %rd1, %rd55;
	ld.global.nc.f32 	%f214, [%rd56];
	add.s64 	%rd57, %rd2, %rd55;
	ld.global.nc.f32 	%f215, [%rd57];
	add.s64 	%rd58, %rd1, %rd53;
	ld.global.nc.f32 	%f216, [%rd58];
	mul.f32 	%f217, %f215, %f216;
	fma.rn.f32 	%f218, %f213, %f214, %f217;
	add.f32 	%f227, %f227, %f218;
$L__BB0_27:
	mul.f32 	%f219, %f227, 0f3F000000;
	cvta.to.global.u64 	%rd59, %rd20;
	mul.wide.s32 	%rd60, %r1, 4;
	add.s64 	%rd61, %rd59, %rd60;
	st.global.f32 	[%rd61], %f219;
$L__BB0_28:
	ret;

}
	// .globl	_Z13chebyprod_impiPKfS0_Pf
.visible .entry _Z13chebyprod_impiPKfS0_Pf(
	.param .u32 _Z13chebyprod_impiPKfS0_Pf_param_0,
	.param .u64 .ptr .align 1 _Z13chebyprod_impiPKfS0_Pf_param_1,
	.param .u64 .ptr .align 1 _Z13chebyprod_impiPKfS0_Pf_param_2,
	.param .u64 .ptr .align 1 _Z13chebyprod_impiPKfS0_Pf_param_3
)
{
	.reg .pred 	%p<50>;
	.reg .b32 	%r<79>;
	.reg .b32 	%f<151>;
	.reg .b64 	%rd<50>;
	// demoted variable
	.shared .align 4 .b8 _ZZ13chebyprod_impiPKfS0_PfE2sd[128];
	ld.param.u32 	%r26, [_Z13chebyprod_impiPKfS0_Pf_param_0];
	ld.param.u64 	%rd10, [_Z13chebyprod_impiPKfS0_Pf_param_1];
	ld.param.u64 	%rd11, [_Z13chebyprod_impiPKfS0_Pf_param_2];
	ld.param.u64 	%rd9, [_Z13chebyprod_impiPKfS0_Pf_param_3];
	cvta.to.global.u64 	%rd1, %rd11;
	cvta.to.global.u64 	%rd2, %rd10;
	mov.u32 	%r1, %tid.x;
	setp.gt.u32 	%p1, %r1, 31;
	@%p1 bra 	$L__BB1_2;
	shl.b32 	%r27, %r1, 2;
	mov.u32 	%r28, _ZZ13chebyprod_impiPKfS0_PfE2sd;
	add.s32 	%r29, %r28, %r27;
	mov.b32 	%r30, 0;
	st.shared.u32 	[%r29], %r30;
$L__BB1_2:
	bar.sync 	0;
	mov.u32 	%r2, %ctaid.x;
	sub.s32 	%r3, %r26, %r2;
	max.s32 	%r31, %r2, %r3;
	add.s32 	%r32, %r31, 1;
	shr.u32 	%r33, %r32, 8;
	and.b32  	%r34, %r32, 255;
	setp.ne.s32 	%p2, %r34, 0;
	selp.u32 	%r35, 1, 0, %p2;
	add.s32 	%r4, %r33, %r35;
	setp.eq.s32 	%p3, %r4, 0;
	mov.f32 	%f125, 0f00000000;
	@%p3 bra 	$L__BB1_52;
	and.b32  	%r5, %r4, 3;
	setp.lt.u32 	%p4, %r4, 4;
	mov.f32 	%f125, 0f00000000;
	mov.u32 	%r78, %r1;
	@%p4 bra 	$L__BB1_30;
	sub.s32 	%r36, %r2, %r1;
	add.s32 	%r75, %r36, -256;
	add.s32 	%r74, %r1, %r2;
	and.b32  	%r37, %r4, 16777212;
	neg.s32 	%r73, %r37;
	mov.f32 	%f125, 0f00000000;
	mul.wide.u32 	%rd21, %r2, 4;
	mov.u32 	%r76, %r1;
$L__BB1_5:
	.pragma "nounroll";
	setp.ge.s32 	%p5, %r76, %r26;
	mul.wide.u32 	%rd12, %r76, 4;
	add.s64 	%rd3, %rd2, %rd12;
	@%p5 bra 	$L__BB1_7;
	ld.global.nc.f32 	%f124, [%rd3];
$L__BB1_7:
	setp.gt.u32 	%p6, %r76, %r2;
	@%p6 bra 	$L__BB1_9;
	add.s32 	%r38, %r75, 256;
	mul.wide.u32 	%rd13, %r38, 4;
	add.s64 	%rd14, %rd1, %rd13;
	ld.global.nc.f32 	%f59, [%rd14];
	fma.rn.f32 	%f125, %f124, %f59, %f125;
$L__BB1_9:
	setp.eq.s32 	%p7, %r76, 0;
	setp.ge.s32 	%p8, %r76, %r3;
	add.s64 	%rd4, %rd1, %rd12;
	or.pred  	%p9, %p7, %p8;
	@%p9 bra 	$L__BB1_11;
	mul.wide.u32 	%rd16, %r74, 4;
	add.s64 	%rd17, %rd1, %rd16;
	ld.global.nc.f32 	%f60, [%rd17];
	add.s64 	%rd18, %rd2, %rd16;
	ld.global.nc.f32 	%f61, [%rd18];
	ld.global.nc.f32 	%f62, [%rd4];
	mul.f32 	%f63, %f61, %f62;
	fma.rn.f32 	%f64, %f124, %f60, %f63;
	add.f32 	%f125, %f125, %f64;
$L__BB1_11:
	add.s32 	%r13, %r76, 256;
	setp.ge.s32 	%p10, %r13, %r26;
	@%p10 bra 	$L__BB1_13;
	ld.global.nc.f32 	%f124, [%rd3+1024];
$L__BB1_13:
	setp.gt.u32 	%p11, %r13, %r2;
	@%p11 bra 	$L__BB1_15;
	mul.wide.u32 	%rd19, %r75, 4;
	add.s64 	%rd20, %rd1, %rd19;
	ld.global.nc.f32 	%f65, [%rd20];
	fma.rn.f32 	%f125, %f124, %f65, %f125;
$L__BB1_15:
	setp.ge.s32 	%p12, %r13, %r3;
	add.s64 	%rd5, %rd3, %rd21;
	add.s64 	%rd6, %rd4, %rd21;
	@%p12 bra 	$L__BB1_17;
	ld.global.nc.f32 	%f66, [%rd6+1024];
	ld.global.nc.f32 	%f67, [%rd5+1024];
	ld.global.nc.f32 	%f68, [%rd4+1024];
	mul.f32 	%f69, %f67, %f68;
	fma.rn.f32 	%f70, %f124, %f66, %f69;
	add.f32 	%f125, %f125, %f70;
$L__BB1_17:
	add.s32 	%r14, %r13, 256;
	setp.ge.s32 	%p13, %r14, %r26;
	@%p13 bra 	$L__BB1_19;
	ld.global.nc.f32 	%f124, [%rd3+2048];
$L__BB1_19:
	setp.gt.u32 	%p14, %r14, %r2;
	@%p14 bra 	$L__BB1_21;
	add.s32 	%r39, %r75, -256;
	mul.wide.u32 	%rd22, %r39, 4;
	add.s64 	%rd23, %rd1, %rd22;
	ld.global.nc.f32 	%f71, [%rd23];
	fma.rn.f32 	%f125, %f124, %f71, %f125;
$L__BB1_21:
	setp.ge.s32 	%p15, %r14, %r3;
	@%p15 bra 	$L__BB1_23;
	ld.global.nc.f32 	%f72, [%rd6+2048];
	ld.global.nc.f32 	%f73, [%rd5+2048];
	ld.global.nc.f32 	%f74, [%rd4+2048];
	mul.f32 	%f75, %f73, %f74;
	fma.rn.f32 	%f76, %f124, %f72, %f75;
	add.f32 	%f125, %f125, %f76;
$L__BB1_23:
	add.s32 	%r15, %r14, 256;
	setp.ge.s32 	%p16, %r15, %r26;
	@%p16 bra 	$L__BB1_25;
	ld.global.nc.f32 	%f124, [%rd3+3072];
$L__BB1_25:
	setp.gt.u32 	%p17, %r15, %r2;
	@%p17 bra 	$L__BB1_27;
	add.s32 	%r40, %r75, -512;
	mul.wide.u32 	%rd24, %r40, 4;
	add.s64 	%rd25, %rd1, %rd24;
	ld.global.nc.f32 	%f77, [%rd25];
	fma.rn.f32 	%f125, %f124, %f77, %f125;
$L__BB1_27:
	setp.ge.s32 	%p18, %r15, %r3;
	@%p18 bra 	$L__BB1_29;
	ld.global.nc.f32 	%f78, [%rd6+3072];
	ld.global.nc.f32 	%f79, [%rd5+3072];
	ld.global.nc.f32 	%f80, [%rd4+3072];
	mul.f32 	%f81, %f79, %f80;
	fma.rn.f32 	%f82, %f124, %f78, %f81;
	add.f32 	%f125, %f125, %f82;
$L__BB1_29:
	add.s32 	%r78, %r76, 1024;
	add.s32 	%r75, %r75, -1024;
	add.s32 	%r74, %r74, 1024;
	add.s32 	%r73, %r73, 4;
	setp.ne.s32 	%p19, %r73, 0;
	add.s32 	%r76, %r15, 256;
	@%p19 bra 	$L__BB1_5;
$L__BB1_30:
	setp.eq.s32 	%p20, %r5, 0;
	@%p20 bra 	$L__BB1_52;
	setp.eq.s32 	%p21, %r5, 1;
	@%p21 bra 	$L__BB1_45;
	setp.ge.s32 	%p22, %r78, %r26;
	mul.wide.u32 	%rd26, %r78, 4;
	add.s64 	%rd7, %rd2, %rd26;
	@%p22 bra 	$L__BB1_34;
	ld.global.nc.f32 	%f124, [%rd7];
$L__BB1_34:
	setp.lt.u32 	%p23, %r2, %r78;
	@%p23 bra 	$L__BB1_36;
	sub.s32 	%r41, %r2, %r78;
	mul.wide.u32 	%rd27, %r41, 4;
	add.s64 	%rd28, %rd1, %rd27;
	ld.global.nc.f32 	%f84, [%rd28];
	fma.rn.f32 	%f125, %f124, %f84, %f125;
$L__BB1_36:
	setp.eq.s32 	%p24, %r78, 0;
	setp.ge.s32 	%p25, %r78, %r3;
	add.s64 	%rd8, %rd1, %rd26;
	or.pred  	%p26, %p24, %p25;
	@%p26 bra 	$L__BB1_38;
	add.s32 	%r42, %r78, %r2;
	mul.wide.u32 	%rd30, %r42, 4;
	add.s64 	%rd31, %rd1, %rd30;
	ld.global.nc.f32 	%f85, [%rd31];
	add.s64 	%rd32, %rd2, %rd30;
	ld.global.nc.f32 	%f86, [%rd32];
	ld.global.nc.f32 	%f87, [%rd8];
	mul.f32 	%f88, %f86, %f87;
	fma.rn.f32 	%f89, %f124, %f85, %f88;
	add.f32 	%f125, %f125, %f89;
$L__BB1_38:
	add.s32 	%r22, %r78, 256;
	setp.ge.s32 	%p27, %r22, %r26;
	@%p27 bra 	$L__BB1_40;
	ld.global.nc.f32 	%f124, [%rd7+1024];
$L__BB1_40:
	setp.lt.u32 	%p28, %r2, %r22;
	@%p28 bra 	$L__BB1_42;
	sub.s32 	%r43, %r2, %r22;
	mul.wide.u32 	%rd33, %r43, 4;
	add.s64 	%rd34, %rd1, %rd33;
	ld.global.nc.f32 	%f90, [%rd34];
	fma.rn.f32 	%f125, %f124, %f90, %f125;
$L__BB1_42:
	setp.ge.s32 	%p29, %r22, %r3;
	@%p29 bra 	$L__BB1_44;
	mul.wide.u32 	%rd35, %r2, 4;
	add.s64 	%rd36, %rd8, %rd35;
	ld.global.nc.f32 	%f91, [%rd36+1024];
	add.s64 	%rd37, %rd7, %rd35;
	ld.global.nc.f32 	%f92, [%rd37+1024];
	ld.global.nc.f32 	%f93, [%rd8+1024];
	mul.f32 	%f94, %f92, %f93;
	fma.rn.f32 	%f95, %f124, %f91, %f94;
	add.f32 	%f125, %f125, %f95;
$L__BB1_44:
	add.s32 	%r78, %r78, 512;
$L__BB1_45:
	and.b32  	%r44, %r4, 1;
	setp.eq.b32 	%p30, %r44, 1;
	not.pred 	%p31, %p30;
	@%p31 bra 	$L__BB1_52;
	setp.ge.s32 	%p32, %r78, %r26;
	@%p32 bra 	$L__BB1_48;
	mul.wide.u32 	%rd38, %r78, 4;
	add.s64 	%rd39, %rd2, %rd38;
	ld.global.nc.f32 	%f124, [%rd39];
$L__BB1_48:
	setp.lt.u32 	%p33, %r2, %r78;
	@%p33 bra 	$L__BB1_50;
	sub.s32 	%r45, %r2, %r78;
	mul.wide.u32 	%rd40, %r45, 4;
	add.s64 	%rd41, %rd1, %rd40;
	ld.global.nc.f32 	%f96, [%rd41];
	fma.rn.f32 	%f125, %f124, %f96, %f125;
$L__BB1_50:
	setp.eq.s32 	%p34, %r78, 0;
	setp.ge.s32 	%p35, %r78, %r3;
	or.pred  	%p36, %p34, %p35;
	@%p36 bra 	$L__BB1_52;
	add.s32 	%r46, %r78, %r2;
	mul.wide.u32 	%rd42, %r46, 4;
	add.s64 	%rd43, %rd1, %rd42;
	ld.global.nc.f32 	%f97, [%rd43];
	add.s64 	%rd44, %rd2, %rd42;
	ld.global.nc.f32 	%f98, [%rd44];
	mul.wide.u32 	%rd45, %r78, 4;
	add.s64 	%rd46, %rd1, %rd45;
	ld.global.nc.f32 	%f99, [%rd46];
	mul.f32 	%f100, %f98, %f99;
	fma.rn.f32 	%f101, %f124, %f97, %f100;
	add.f32 	%f125, %f125, %f101;
$L__BB1_52:
	and.b32  	%r25, %r1, 31;
	mov.b32 	%r47, %f125;
	shfl.sync.down.b32	%r48|%p37, %r47, 16, 31, -1;
	mov.b32 	%f102, %r48;
	add.f32 	%f103, %f125, %f102;
	mov.b32 	%r49, %f103;
	shfl.sync.down.b32	%r50|%p38, %r49, 8, 31, -1;
	mov.b32 	%f104, %r50;
	add.f32 	%f105, %f103, %f104;
	mov.b32 	%r51, %f105;
	shfl.sync.down.b32	%r52|%p39, %r51, 4, 31, -1;
	mov.b32 	%f106, %r52;
	add.f32 	%f107, %f105, %f106;
	mov.b32 	%r53, %f107;
	shfl.sync.down.b32	%r54|%p40, %r53, 2, 31, -1;
	mov.b32 	%f108, %r54;
	add.f32 	%f109, %f107, %f108;
	mov.b32 	%r55, %f109;
	shfl.sync.down.b32	%r56|%p41, %r55, 1, 31, -1;
	mov.b32 	%f110, %r56;
	add.f32 	%f51, %f109, %f110;
	setp.ne.s32 	%p42, %r25, 0;
	@%p42 bra 	$L__BB1_54;
	shr.u32 	%r57, %r1, 3;
	mov.u32 	%r58, _ZZ13chebyprod_impiPKfS0_PfE2sd;
	add.s32 	%r59, %r58, %r57;
	st.shared.f32 	[%r59], %f51;
$L__BB1_54:
	setp.gt.u32 	%p43, %r1, 31;
	bar.sync 	0;
	@%p43 bra 	$L__BB1_57;
	shl.b32 	%r60, %r25, 2;
	mov.u32 	%r61, _ZZ13chebyprod_impiPKfS0_PfE2sd;
	add.s32 	%r62, %r61, %r60;
	ld.shared.f32 	%f111, [%r62];
	mov.b32 	%r63, %f111;
	shfl.sync.down.b32	%r64|%p44, %r63, 16, 31, -1;
	mov.b32 	%f112, %r64;
	add.f32 	%f113, %f111, %f112;
	mov.b32 	%r65, %f113;
	shfl.sync.down.b32	%r66|%p45, %r65, 8, 31, -1;
	mov.b32 	%f114, %r66;
	add.f32 	%f115, %f113, %f114;
	mov.b32 	%r67, %f115;
	shfl.sync.down.b32	%r68|%p46, %r67, 4, 31, -1;
	mov.b32 	%f116, %r68;
	add.f32 	%f117, %f115, %f116;
	mov.b32 	%r69, %f117;
	shfl.sync.down.b32	%r70|%p47, %r69, 2, 31, -1;
	mov.b32 	%f118, %r70;
	add.f32 	%f119, %f117, %f118;
	mov.b32 	%r71, %f119;
	shfl.sync.down.b32	%r72|%p48, %r71, 1, 31, -1;
	mov.b32 	%f120, %r72;
	add.f32 	%f52, %f119, %f120;
	setp.ne.s32 	%p49, %r1, 0;
	@%p49 bra 	$L__BB1_57;
	mul.f32 	%f121, %f52, 0f3F000000;
	cvta.to.global.u64 	%rd47, %rd9;
	mul.wide.u32 	%rd48, %r2, 4;
	add.s64 	%rd49, %rd47, %rd48;
	st.global.f32 	[%rd49], %f121;
$L__BB1_57:
	ret;

}


// ===== COMPILED SASS (sm_100) =====

	.target	sm_100

	.elftype	@"ET_EXEC"


//--------------------- .note.nv.tkinfo           --------------------------
	.section	.note.nv.tkinfo,"",@"SHT_NOTE"
	.sectionflags	@"SHF_NOTE_NV_TKINFO"
	.tkinfo
        /*0018*/ 	.word	0x00000002
        /*0030*/ 	.string	""
        /*0030*/ 	.string	"ptxas"
        /*0030*/ 	.string	"Cuda compilation tools, release 13.0, V13.0.88"
        /*0030*/ 	.string	"Build cuda_13.0.r13.0/compiler.36424714_0"
        /*0030*/ 	.string	"-arch sm_100 -m 64 "



//--------------------- .note.nv.cuinfo           --------------------------
	.section	.note.nv.cuinfo,"",@"SHT_NOTE"
	.sectionflags	@"SHF_NOTE_NV_CUINFO"
        /*0018*/ 	.short	0x0002
        /*001a*/ 	.short	0x0064
        /*001c*/ 	.short	0x0082
	.zero		2


//--------------------- .nv.info                  --------------------------
	.section	.nv.info,"",@"SHT_CUDA_INFO"
	.align	4


	//----- nvinfo : EIATTR_REGCOUNT
	.align		4
        /*0000*/ 	.byte	0x04, 0x2f
        /*0002*/ 	.short	(.L_1 - .L_0)
	.align		4
.L_0:
        /*0004*/ 	.word	index@(_Z9chebyprodiPKfS0_Pf)
        /*0008*/ 	.word	0x00000020


	//----- nvinfo : EIATTR_FRAME_SIZE
	.align		4
.L_1:
        /*000c*/ 	.byte	0x04, 0x11
        /*000e*/ 	.short	(.L_3 - .L_2)
	.align		4
.L_2:
        /*0010*/ 	.word	index@(_Z9chebyprodiPKfS0_Pf)
        /*0014*/ 	.word	0x00000000


	//----- nvinfo : EIATTR_REGCOUNT
	.align		4
.L_3:
        /*0018*/ 	.byte	0x04, 0x2f
        /*001a*/ 	.short	(.L_5 - .L_4)
	.align		4
.L_4:
        /*001c*/ 	.word	index@(_Z13chebyprod_impiPKfS0_Pf)
        /*0020*/ 	.word	0x00000020


	//----- nvinfo : EIATTR_FRAME_SIZE
	.align		4
.L_5:
        /*0024*/ 	.byte	0x04, 0x11
        /*0026*/ 	.short	(.L_7 - .L_6)
	.align		4
.L_6:
        /*0028*/ 	.word	index@(_Z13chebyprod_impiPKfS0_Pf)
        /*002c*/ 	.word	0x00000000


	//----- nvinfo : EIATTR_MIN_STACK_SIZE
	.align		4
.L_7:
        /*0030*/ 	.byte	0x04, 0x12
        /*0032*/ 	.short	(.L_9 - .L_8)
	.align		4
.L_8:
        /*0034*/ 	.word	index@(_Z13chebyprod_impiPKfS0_Pf)
        /*0038*/ 	.word	0x00000000


	//----- nvinfo : EIATTR_MIN_STACK_SIZE
	.align		4
.L_9:
        /*003c*/ 	.byte	0x04, 0x12
        /*003e*/ 	.short	(.L_11 - .L_10)
	.align		4
.L_10:
        /*0040*/ 	.word	index@(_Z9chebyprodiPKfS0_Pf)
        /*0044*/ 	.word	0x00000000
.L_11:


//--------------------- .nv.compat                --------------------------
	.section	.nv.compat,"",@"SHT_CUDA_COMPAT_INFO"
	.align	4
        /*0000*/ 	.byte	0x02, 0x09, 0x00, 0x00, 0x02, 0x02, 0x01, 0x00, 0x02, 0x05, 0x05, 0x00, 0x03, 0x07, 0x01, 0x01
        /*0010*/ 	.byte	0x02, 0x03, 0x00, 0x00, 0x02, 0x06, 0x01, 0x00, 0x04, 0x0b, 0x08, 0x00, 0x09, 0x00, 0x00, 0x00
        /*0020*/ 	.byte	0x00, 0x00, 0x00, 0x00


//--------------------- .nv.info._Z13chebyprod_impiPKfS0_Pf --------------------------
	.section	.nv.info._Z13chebyprod_impiPKfS0_Pf,"",@"SHT_CUDA_INFO"
	.sectionflags	@""
	.align	4


	//----- nvinfo : EIATTR_CUDA_API_VERSION
	.align		4
        /*0000*/ 	.byte	0x04, 0x37
        /*0002*/ 	.short	(.L_13 - .L_12)
.L_12:
        /*0004*/ 	.word	0x00000082


	//----- nvinfo : EIATTR_KPARAM_INFO
	.align		4
.L_13:
        /*0008*/ 	.byte	0x04, 0x17
        /*000a*/ 	.short	(.L_15 - .L_14)
.L_14:
        /*000c*/ 	.word	0x00000000
        /*0010*/ 	.short	0x0003
        /*0012*/ 	.short	0x0018
        /*0014*/ 	.byte	0x00, 0xf5, 0x21, 0x00


	//----- nvinfo : EIATTR_KPARAM_INFO
	.align		4
.L_15:
        /*0018*/ 	.byte	0x04, 0x17
        /*001a*/ 	.short	(.L_17 - .L_16)
.L_16:
        /*001c*/ 	.word	0x00000000
        /*0020*/ 	.short	0x0002
        /*0022*/ 	.short	0x0010
        /*0024*/ 	.byte	0x00, 0xf5, 0x21, 0x00


	//----- nvinfo : EIATTR_KPARAM_INFO
	.align		4
.L_17:
        /*0028*/ 	.byte	0x04, 0x17
        /*002a*/ 	.short	(.L_19 - .L_18)
.L_18:
        /*002c*/ 	.word	0x00000000
        /*0030*/ 	.short	0x0001
        /*0032*/ 	.short	0x0008
        /*0034*/ 	.byte	0x00, 0xf5, 0x21, 0x00


	//----- nvinfo : EIATTR_KPARAM_INFO
	.align		4
.L_19:
        /*0038*/ 	.byte	0x04, 0x17
        /*003a*/ 	.short	(.L_21 - .L_20)
.L_20:
        /*003c*/ 	.word	0x00000000
        /*0040*/ 	.short	0x0000
        /*0042*/ 	.short	0x0000
        /*0044*/ 	.byte	0x00, 0xf0, 0x11, 0x00


	//----- nvinfo : EIATTR_SPARSE_MMA_MASK
	.align		4
.L_21:
        /*0048*/ 	.byte	0x03, 0x50
        /*004a*/ 	.short	0x0000


	//----- nvinfo : EIATTR_MAXREG_COUNT
	.align		4
        /*004c*/ 	.byte	0x03, 0x1b
        /*004e*/ 	.short	0x00ff


	//----- nvinfo : EIATTR_NUM_BARRIERS
	.align		4
        /*0050*/ 	.byte	0x02, 0x4c
        /*0052*/ 	.byte	0x01
	.zero		1


	//----- nvinfo : EIATTR_MERCURY_ISA_VERSION
	.align		4
        /*0054*/ 	.byte	0x03, 0x5f
        /*0056*/ 	.short	0x0101


	//----- nvinfo : EIATTR_COOP_GROUP_MASK_REGIDS
	.align		4
        /*0058*/ 	.byte	0x04, 0x29
        /*005a*/ 	.short	(.L_23 - .L_22)


	//   ....[0]....
.L_22:
        /*005c*/ 	.word	0xffffffff


	//   ....[1]....
        /*0060*/ 	.word	0xffffffff


	//   ....[2]....
        /*0064*/ 	.word	0xffffffff


	//   ....[3]....
        /*0068*/ 	.word	0xffffffff


	//   ....[4]....
        /*006c*/ 	.word	0xffffffff


	//   ....[5]....
        /*0070*/ 	.word	0xffffffff


	//   ....[6]....
        /*0074*/ 	.word	0xffffffff


	//   ....[7]....
        /*0078*/ 	.word	0xffffffff


	//   ....[8]....
        /*007c*/ 	.word	0xffffffff


	//   ....[9]....
        /*0080*/ 	.word	0xffffffff


	//----- nvinfo : EIATTR_COOP_GROUP_INSTR_OFFSETS
	.align		4
.L_23:
        /*0084*/ 	.byte	0x04, 0x28
        /*0086*/ 	.short	(.L_25 - .L_24)


	//   ....[0]....
.L_24:
        /*0088*/ 	.word	0x00000b30


	//   ....[1]....
        /*008c*/ 	.word	0x00000b60


	//   ....[2]....
        /*0090*/ 	.word	0x00000b80


	//   ....[3]....
        /*0094*/ 	.word	0x00000bb0


	//   ....[4]....
        /*0098*/ 	.word	0x00000bf0


	//   ....[5]....
        /*009c*/ 	.word	0x00000cc0


	//   ....[6]....
        /*00a0*/ 	.word	0x00000ce0


	//   ....[7]....
        /*00a4*/ 	.word	0x00000d00


	//   ....[8]....
        /*00a8*/ 	.word	0x00000d20


	//   ....[9]....
        /*00ac*/ 	.word	0x00000d40


	//----- nvinfo : EIATTR_VRC_CTA_INIT_COUNT
	.align		4
.L_25:
        /*00b0*/ 	.byte	0x02, 0x4a
	.zero		1
	.zero		1


	//----- nvinfo : EIATTR_EXIT_INSTR_OFFSETS
	.align		4
        /*00b4*/ 	.byte	0x04, 0x1c
        /*00b6*/ 	.short	(.L_27 - .L_26)


	//   ....[0]....
.L_26:
        /*00b8*/ 	.word	0x00000c50


	//   ....[1]....
        /*00bc*/ 	.word	0x00000d50


	//   ....[2]....
        /*00c0*/ 	.word	0x00000db0


	//----- nvinfo : EIATTR_CBANK_PARAM_SIZE
	.align		4
.L_27:
        /*00c4*/ 	.byte	0x03, 0x19
        /*00c6*/ 	.short	0x0020


	//----- nvinfo : EIATTR_PARAM_CBANK
	.align		4
        /*00c8*/ 	.byte	0x04, 0x0a
        /*00ca*/ 	.short	(.L_29 - .L_28)
	.align		4
.L_28:
        /*00cc*/ 	.word	index@(.nv.constant0._Z13chebyprod_impiPKfS0_Pf)
        /*00d0*/ 	.short	0x0380
        /*00d2*/ 	.short	0x0020


	//----- nvinfo : EIATTR_SW_WAR
	.align		4
.L_29:
        /*00d4*/ 	.byte	0x04, 0x36
        /*00d6*/ 	.short	(.L_31 - .L_30)
.L_30:
        /*00d8*/ 	.word	0x00000008
.L_31:


//--------------------- .nv.info._Z9chebyprodiPKfS0_Pf --------------------------
	.section	.nv.info._Z9chebyprodiPKfS0_Pf,"",@"SHT_CUDA_INFO"
	.sectionflags	@""
	.align	4


	//----- nvinfo : EIATTR_CUDA_API_VERSION
	.align		4
        /*0000*/ 	.byte	0x04, 0x37
        /*0002*/ 	.short	(.L_33 - .L_32)
.L_32:
        /*0004*/ 	.word	0x00000082


	//----- nvinfo : EIATTR_KPARAM_INFO
	.align		4
.L_33:
        /*0008*/ 	.byte	0x04, 0x17
        /*000a*/ 	.short	(.L_35 - .L_34)
.L_34:
        /*000c*/ 	.word	0x00000000
        /*0010*/ 	.short	0x0003
        /*0012*/ 	.short	0x0018
        /*0014*/ 	.byte	0x00, 0xf5, 0x21, 0x00


	//----- nvinfo : EIATTR_KPARAM_INFO
	.align		4
.L_35:
        /*0018*/ 	.byte	0x04, 0x17
        /*001a*/ 	.short	(.L_37 - .L_36)
.L_36:
        /*001c*/ 	.word	0x00000000
        /*0020*/ 	.short	0x0002
        /*0022*/ 	.short	0x0010
        /*0024*/ 	.byte	0x00, 0xf5, 0x21, 0x00


	//----- nvinfo : EIATTR_KPARAM_INFO
	.align		4
.L_37:
        /*0028*/ 	.byte	0x04, 0x17
        /*002a*/ 	.short	(.L_39 - .L_38)
.L_38:
        /*002c*/ 	.word	0x00000000
        /*0030*/ 	.short	0x0001
        /*0032*/ 	.short	0x0008
        /*0034*/ 	.byte	0x00, 0xf5, 0x21, 0x00


	//----- nvinfo : EIATTR_KPARAM_INFO
	.align		4
.L_39:
        /*0038*/ 	.byte	0x04, 0x17
        /*003a*/ 	.short	(.L_41 - .L_40)
.L_40:
        /*003c*/ 	.word	0x00000000
        /*0040*/ 	.short	0x0000
        /*0042*/ 	.short	0x0000
        /*0044*/ 	.byte	0x00, 0xf0, 0x11, 0x00


	//----- nvinfo : EIATTR_SPARSE_MMA_MASK
	.align		4
.L_41:
        /*0048*/ 	.byte	0x03, 0x50
        /*004a*/ 	.short	0x0000


	//----- nvinfo : EIATTR_MAXREG_COUNT
	.align		4
        /*004c*/ 	.byte	0x03, 0x1b
        /*004e*/ 	.short	0x00ff


	//----- nvinfo : EIATTR_MERCURY_ISA_VERSION
	.align		4
        /*0050*/ 	.byte	0x03, 0x5f
        /*0052*/ 	.short	0x0101


	//----- nvinfo : EIATTR_VRC_CTA_INIT_COUNT
	.align		4
        /*0054*/ 	.byte	0x02, 0x4a
	.zero		1
	.zero		1


	//----- nvinfo : EIATTR_EXIT_INSTR_OFFSETS
	.align		4
        /*0058*/ 	.byte	0x04, 0x1c
        /*005a*/ 	.short	(.L_43 - .L_42)


	//   ....[0]....
.L_42:
        /*005c*/ 	.word	0x00000070


	//   ....[1]....
        /*0060*/ 	.word	0x00001740


	//----- nvinfo : EIATTR_CRS_STACK_SIZE
	.align		4
.L_43:
        /*0064*/ 	.byte	0x04, 0x1e
        /*0066*/ 	.short	(.L_45 - .L_44)
.L_44:
        /*0068*/ 	.word	0x00000000


	//----- nvinfo : EIATTR_CBANK_PARAM_SIZE
	.align		4
.L_45:
        /*006c*/ 	.byte	0x03, 0x19
        /*006e*/ 	.short	0x0020


	//----- nvinfo : EIATTR_PARAM_CBANK
	.align		4
        /*0070*/ 	.byte	0x04, 0x0a
        /*0072*/ 	.short	(.L_47 - .L_46)
	.align		4
.L_46:
        /*0074*/ 	.word	index@(.nv.constant0._Z9chebyprodiPKfS0_Pf)
        /*0078*/ 	.short	0x0380
        /*007a*/ 	.short	0x0020


	//----- nvinfo : EIATTR_SW_WAR
	.align		4
.L_47:
        /*007c*/ 	.byte	0x04, 0x36
        /*007e*/ 	.short	(.L_49 - .L_48)
.L_48:
        /*0080*/ 	.word	0x00000008
.L_49:


//--------------------- .nv.callgraph             --------------------------
	.section	.nv.callgraph,"",@"SHT_CUDA_CALLGRAPH"
	.align	4
	.sectionentsize	8
	.align		4
        /*0000*/ 	.word	0x00000000
	.align		4
        /*0004*/ 	.word	0xffffffff
	.align		4
        /*0008*/ 	.word	0x00000000
	.align		4
        /*000c*/ 	.word	0xfffffffe
	.align		4
        /*0010*/ 	.word	0x00000000
	.align		4
        /*0014*/ 	.word	0xfffffffd
	.align		4
        /*0018*/ 	.word	0x00000000
	.align		4
        /*001c*/ 	.word	0xfffffffc


//--------------------- .text._Z13chebyprod_impiPKfS0_Pf --------------------------
	.section	.text._Z13chebyprod_impiPKfS0_Pf,"ax",@progbits
	.align	128
        .global         _Z13chebyprod_impiPKfS0_Pf
        .type           _Z13chebyprod_impiPKfS0_Pf,@function
        .size           _Z13chebyprod_impiPKfS0_Pf,(.L_x_26 - _Z13chebyprod_impiPKfS0_Pf)
        .other          _Z13chebyprod_impiPKfS0_Pf,@"STO_CUDA_ENTRY STV_DEFAULT"
_Z13chebyprod_impiPKfS0_Pf:
.text._Z13chebyprod_impiPKfS0_Pf:
[----:B------:R-:W-:Y:S01]  /*0000*/  LDC R1, c[0x0][0x37c] ;  /* 0x0000df00ff017b82 */ /* 0x000fe20000000800 */
[----:B------:R-:W0:Y:S01]  /*0010*/  S2R R0, SR_TID.X ;  /* 0x0000000000007919 */ /* 0x000e220000002100 */
[----:B------:R-:W1:Y:S01]  /*0020*/  LDCU UR4, c[0x0][0x380] ;  /* 0x00007000ff0477ac */ /* 0x000e620008000800 */
[----:B------:R-:W1:Y:S01]  /*0030*/  S2R R3, SR_CTAID.X ;  /* 0x0000000000037919 */ /* 0x000e620000002500 */
[----:B------:R-:W2:Y:S01]  /*0040*/  LDCU.64 UR6, c[0x0][0x358] ;  /* 0x00006b00ff0677ac */ /* 0x000ea20008000a00 */
[----:B0-----:R-:W-:Y:S02]  /*0050*/  ISETP.GT.U32.AND P1, PT, R0, 0x1f, PT ;  /* 0x0000001f0000780c */ /* 0x001fe40003f24070 */
[----:B-1----:R-:W-:-:S04]  /*0060*/  IADD3 R2, PT, PT, -R3, UR4, RZ ;  /* 0x0000000403027c10 */ /* 0x002fc8000fffe1ff */
[----:B------:R-:W-:-:S07]  /*0070*/  VIMNMX R6, PT, PT, R2, R3, !PT ;  /* 0x0000000302067248 */ /* 0x000fce0007fe0100 */
[----:B------:R-:W0:Y:S01]  /*0080*/  @!P1 S2R R5, SR_CgaCtaId ;  /* 0x0000000000059919 */ /* 0x000e220000008800 */
[----:B------:R-:W-:-:S04]  /*0090*/  @!P1 MOV R4, 0x400 ;  /* 0x0000040000049802 */ /* 0x000fc80000000f00 */
[----:B0-----:R-:W-:Y:S02]  /*00a0*/  @!P1 LEA R5, R5, R4, 0x18 ;  /* 0x0000000405059211 */ /* 0x001fe400078ec0ff */
[----:B------:R-:W-:Y:S02]  /*00b0*/  IADD3 R4, PT, PT, R6, 0x1, RZ ;  /* 0x0000000106047810 */ /* 0x000fe40007ffe0ff */
[----:B------:R-:W-:Y:S02]  /*00c0*/  @!P1 LEA R6, R0, R5, 0x2 ;  /* 0x0000000500069211 */ /* 0x000fe400078e10ff */
[C---:B------:R-:W-:Y:S02]  /*00d0*/  LOP3.LUT P0, RZ, R4.reuse, 0xff, RZ, 0xc0, !PT ;  /* 0x000000ff04ff7812 */ /* 0x040fe4000780c0ff */
[----:B------:R-:W-:Y:S01]  /*00e0*/  SHF.R.U32.HI R5, RZ, 0x8, R4 ;  /* 0x00000008ff057819 */ /* 0x000fe20000011604 */
[----:B------:R0:W-:Y:S01]  /*00f0*/  @!P1 STS [R6], RZ ;  /* 0x000000ff06009388 */ /* 0x0001e20000000800 */
[----:B------:R-:W-:-:S09]  /*0100*/  LEA.HI R4, R4, 0x1, RZ, 0x18 ;  /* 0x0000000104047811 */ /* 0x000fd200078fc0ff */
[----:B------:R-:W-:Y:S01]  /*0110*/  @!P0 IADD3 R4, PT, PT, R5, RZ, RZ ;  /* 0x000000ff05048210 */ /* 0x000fe20007ffe0ff */
[----:B------:R-:W-:Y:S01]  /*0120*/  IMAD.MOV.U32 R5, RZ, RZ, RZ ;  /* 0x000000ffff057224 */ /* 0x000fe200078e00ff */
[----:B------:R-:W-:Y:S02]  /*0130*/  BAR.SYNC.DEFER_BLOCKING 0x0 ;  /* 0x0000000000007b1d */ /* 0x000fe40000010000 */
[----:B------:R-:W-:-:S13]  /*0140*/  ISETP.NE.AND P0, PT, R4, RZ, PT ;  /* 0x000000ff0400720c */ /* 0x000fda0003f05270 */
[----:B0-2---:R-:W-:Y:S05]  /*0150*/  @!P0 BRA `(.L_x_0) ;  /* 0x0000000800748947 */ /* 0x005fea0003800000 */
[C---:B------:R-:W-:Y:S01]  /*0160*/  ISETP.GE.U32.AND P0, PT, R4.reuse, 0x4, PT ;  /* 0x000000040400780c */ /* 0x040fe20003f06070 */
[----:B------:R-:W-:Y:S01]  /*0170*/  HFMA2 R5, -RZ, RZ, 0, 0 ;  /* 0x00000000ff057431 */ /* 0x000fe200000001ff */
[----:B------:R-:W-:Y:S02]  /*0180*/  LOP3.LUT R6, R4, 0x3, RZ, 0xc0, !PT ;  /* 0x0000000304067812 */ /* 0x000fe400078ec0ff */
[----:B------:R-:W-:-:S09]  /*0190*/  MOV R8, R0 ;  /* 0x0000000000087202 */ /* 0x000fd20000000f00 */
[----:B------:R-:W-:Y:S05]  /*01a0*/  @!P0 BRA `(.L_x_1) ;  /* 0x0000000400448947 */ /* 0x000fea0003800000 */
[----:B------:R-:W-:Y:S01]  /*01b0*/  LOP3.LUT R23, R4, 0xfffffc, RZ, 0xc0, !PT ;  /* 0x00fffffc04177812 */ /* 0x000fe200078ec0ff */
[----:B------:R-:W-:Y:S01]  /*01c0*/  IMAD.IADD R7, R0, 0x1, R3 ;  /* 0x0000000100077824 */ /* 0x000fe200078e0203 */
[----:B------:R-:W-:Y:S01]  /*01d0*/  IADD3 R8, PT, PT, R3, -0x100, -R0 ;  /* 0xffffff0003087810 */ /* 0x000fe20007ffe800 */
[----:B------:R-:W0:Y:S01]  /*01e0*/  LDCU UR4, c[0x0][0x380] ;  /* 0x00007000ff0477ac */ /* 0x000e220008000800 */
[----:B------:R-:W-:Y:S01]  /*01f0*/  MOV R5, RZ ;  /* 0x000000ff00057202 */ /* 0x000fe20000000f00 */
[----:B------:R-:W-:Y:S01]  /*0200*/  IMAD.MOV R23, RZ, RZ, -R23 ;  /* 0x000000ffff177224 */ /* 0x000fe200078e0a17 */
[----:B------:R-:W-:-:S07]  /*0210*/  MOV R9, R0 ;  /* 0x0000000000097202 */ /* 0x000fce0000000f00 */
.L_x_2:
[----:B------:R-:W1:Y:S01]  /*0220*/  LDC.64 R14, c[0x0][0x388] ;  /* 0x0000e200ff0e7b82 */ /* 0x000e620000000a00 */
[C---:B------:R-:W-:Y:S02]  /*0230*/  ISETP.GT.U32.AND P3, PT, R9.reuse, R3, PT ;  /* 0x000000030900720c */ /* 0x040fe40003f64070 */
[C---:B------:R-:W-:Y:S02]  /*0240*/  ISETP.GE.AND P0, PT, R9.reuse, R2, PT ;  /* 0x000000020900720c */ /* 0x040fe40003f06270 */
[C---:B0-----:R-:W-:Y:S02]  /*0250*/  ISETP.GE.AND P1, PT, R9.reuse, UR4, PT ;  /* 0x0000000409007c0c */ /* 0x041fe4000bf26270 */
[----:B------:R-:W-:Y:S01]  /*0260*/  ISETP.EQ.OR P0, PT, R9, RZ, P0 ;  /* 0x000000ff0900720c */ /* 0x000fe20000702670 */
[----:B------:R-:W0:Y:S06]  /*0270*/  LDC.64 R10, c[0x0][0x390] ;  /* 0x0000e400ff0a7b82 */ /* 0x000e2c0000000a00 */
[----:B------:R-:W-:-:S06]  /*0280*/  @!P3 IADD3 R17, PT, PT, R8, 0x100, RZ ;  /* 0x000001000811b810 */ /* 0x000fcc0007ffe0ff */
[----:B-1----:R-:W-:-:S04]  /*0290*/  @!P0 IMAD.WIDE.U32 R20, R7, 0x4, R14 ;  /* 0x0000000407148825 */ /* 0x002fc800078e000e */
[C---:B------:R-:W-:Y:S01]  /*02a0*/  IMAD.WIDE.U32 R14, R9.reuse, 0x4, R14 ;  /* 0x00000004090e7825 */ /* 0x040fe200078e000e */
[----:B------:R1:W2:Y:S03]  /*02b0*/  @!P0 LDG.E.CONSTANT R24, desc[UR6][R20.64] ;  /* 0x0000000614188981 */ /* 0x0002a6000c1e9900 */
[--C-:B0-----:R-:W-:Y:S01]  /*02c0*/  IMAD.WIDE.U32 R12, R9, 0x4, R10.reuse ;  /* 0x00000004090c7825 */ /* 0x101fe200078e000a */
[----:B------:R-:W3:Y:S03]  /*02d0*/  @!P1 LDG.E.CONSTANT R22, desc[UR6][R14.64] ;  /* 0x000000060e169981 */ /* 0x000ee6000c1e9900 */
[--C-:B------:R-:W-:Y:S01]  /*02e0*/  @!P3 IMAD.WIDE.U32 R16, R17, 0x4, R10.reuse ;  /* 0x000000041110b825 */ /* 0x100fe200078e000a */
[----:B------:R-:W2:Y:S03]  /*02f0*/  @!P0 LDG.E.CONSTANT R25, desc[UR6][R12.64] ;  /* 0x000000060c198981 */ /* 0x000ea6000c1e9900 */
[----:B------:R-:W-:-:S02]  /*0300*/  @!P0 IMAD.WIDE.U32 R18, R7, 0x4, R10 ;  /* 0x0000000407128825 */ /* 0x000fc400078e000a */
[----:B------:R-:W3:Y:S04]  /*0310*/  @!P3 LDG.E.CONSTANT R16, desc[UR6][R16.64] ;  /* 0x000000061010b981 */ /* 0x000ee8000c1e9900 */
[----:B------:R-:W4:Y:S01]  /*0320*/  @!P0 LDG.E.CONSTANT R19, desc[UR6][R18.64] ;  /* 0x0000000612138981 */ /* 0x000f22000c1e9900 */
[----:B------:R-:W-:-:S04]  /*0330*/  IADD3 R26, PT, PT, R9, 0x100, RZ ;  /* 0x00000100091a7810 */ /* 0x000fc80007ffe0ff */
[C---:B------:R-:W-:Y:S02]  /*0340*/  ISETP.GT.U32.AND P1, PT, R26.reuse, R3, PT ;  /* 0x000000031a00720c */ /* 0x040fe40003f24070 */
[C---:B------:R-:W-:Y:S02]  /*0350*/  ISETP.GE.AND P4, PT, R26.reuse, UR4, PT ;  /* 0x000000041a007c0c */ /* 0x040fe4000bf86270 */
[----:B------:R-:W-:-:S09]  /*0360*/  ISETP.GE.AND P2, PT, R26, R2, PT ;  /* 0x000000021a00720c */ /* 0x000fd20003f46270 */
[----:B-1----:R-:W-:-:S06]  /*0370*/  @!P1 IMAD.WIDE.U32 R20, R8, 0x4, R10 ;  /* 0x0000000408149825 */ /* 0x002fcc00078e000a */
[----:B------:R0:W5:Y:S01]  /*0380*/  @!P1 LDG.E.CONSTANT R20, desc[UR6][R20.64] ;  /* 0x0000000614149981 */ /* 0x000162000c1e9900 */
[----:B--2---:R-:W-:Y:S01]  /*0390*/  @!P0 FMUL R24, R24, R25 ;  /* 0x0000001918188220 */ /* 0x004fe20000400000 */
[----:B---3--:R-:W-:Y:S01]  /*03a0*/  @!P3 FFMA R5, R22, R16, R5 ;  /* 0x000000101605b223 */ /* 0x008fe20000000005 */
[----:B------:R-:W-:-:S04]  /*03b0*/  IMAD.WIDE.U32 R16, R3, 0x4, R14 ;  /* 0x0000000403107825 */ /* 0x000fc800078e000e */
[----:B----4-:R-:W-:Y:S01]  /*03c0*/  @!P0 FFMA R26, R22, R19, R24 ;  /* 0x00000013161a8223 */ /* 0x010fe20000000018 */
[----:B------:R-:W-:Y:S01]  /*03d0*/  IMAD.WIDE.U32 R18, R3, 0x4, R12 ;  /* 0x0000000403127825 */ /* 0x000fe200078e000c */
[----:B------:R-:W5:Y:S04]  /*03e0*/  @!P4 LDG.E.CONSTANT R22, desc[UR6][R14.64+0x400] ;  /* 0x000400060e16c981 */ /* 0x000f68000c1e9900 */
[----:B------:R-:W2:Y:S04]  /*03f0*/  @!P2 LDG.E.CONSTANT R24, desc[UR6][R12.64+0x400] ;  /* 0x000400060c18a981 */ /* 0x000ea8000c1e9900 */
[----:B------:R-:W2:Y:S04]  /*0400*/  @!P2 LDG.E.CONSTANT R27, desc[UR6][R16.64+0x400] ;  /* 0x00040006101ba981 */ /* 0x000ea8000c1e9900 */
[----:B------:R-:W3:Y:S01]  /*0410*/  @!P2 LDG.E.CONSTANT R25, desc[UR6][R18.64+0x400] ;  /* 0x000400061219a981 */ /* 0x000ee2000c1e9900 */
[----:B------:R-:W-:Y:S01]  /*0420*/  @!P0 FADD R5, R5, R26 ;  /* 0x0000001a05058221 */ /* 0x000fe20000000000 */
[----:B------:R-:W-:-:S05]  /*0430*/  VIADD R26, R9, 0x200 ;  /* 0x00000200091a7836 */ /* 0x000fca0000000000 */
[C---:B------:R-:W-:Y:S02]  /*0440*/  ISETP.GT.U32.AND P0, PT, R26.reuse, R3, PT ;  /* 0x000000031a00720c */ /* 0x040fe40003f04070 */
[C---:B------:R-:W-:Y:S02]  /*0450*/  ISETP.GE.AND P3, PT, R26.reuse, R2, PT ;  /* 0x000000021a00720c */ /* 0x040fe40003f66270 */
[----:B------:R-:W-:-:S09]  /*0460*/  ISETP.GE.AND P4, PT, R26, UR4, PT ;  /* 0x000000041a007c0c */ /* 0x000fd2000bf86270 */
[----:B0-----:R-:W-:Y:S02]  /*0470*/  @!P0 IADD3 R21, PT, PT, R8, -0x100, RZ ;  /* 0xffffff0008158810 */ /* 0x001fe40007ffe0ff */
[----:B------:R-:W4:Y:S04]  /*0480*/  @!P3 LDG.E.CONSTANT R29, desc[UR6][R12.64+0x800] ;  /* 0x000800060c1db981 */ /* 0x000f28000c1e9900 */
[----:B------:R-:W4:Y:S01]  /*0490*/  @!P3 LDG.E.CONSTANT R26, desc[UR6][R16.64+0x800] ;  /* 0x00080006101ab981 */ /* 0x000f22000c1e9900 */
[----:B-----5:R-:W-:Y:S01]  /*04a0*/  @!P1 FFMA R5, R22, R20, R5 ;  /* 0x0000001416059223 */ /* 0x020fe20000000005 */
[----:B------:R-:W-:-:S06]  /*04b0*/  @!P0 IMAD.WIDE.U32 R20, R21, 0x4, R10 ;  /* 0x0000000415148825 */ /* 0x000fcc00078e000a */
[----:B------:R0:W5:Y:S01]  /*04c0*/  @!P0 LDG.E.CONSTANT R20, desc[UR6][R20.64] ;  /* 0x0000000614148981 */ /* 0x000162000c1e9900 */
[----:B--2---:R-:W-:-:S04]  /*04d0*/  @!P2 FMUL R27, R27, R24 ;  /* 0x000000181b1ba220 */ /* 0x004fc80000400000 */
[----:B---3--:R-:W-:Y:S02]  /*04e0*/  @!P2 FFMA R24, R22, R25, R27 ;  /* 0x000000191618a223 */ /* 0x008fe4000000001b */
[----:B------:R-:W5:Y:S04]  /*04f0*/  @!P4 LDG.E.CONSTANT R22, desc[UR6][R14.64+0x800] ;  /* 0x000800060e16c981 */ /* 0x000f68000c1e9900 */
[----:B------:R-:W2:Y:S01]  /*0500*/  @!P3 LDG.E.CONSTANT R25, desc[UR6][R18.64+0x800] ;  /* 0x000800061219b981 */ /* 0x000ea2000c1e9900 */
[----:B------:R-:W-:Y:S01]  /*0510*/  @!P2 FADD R5, R5, R24 ;  /* 0x000000180505a221 */ /* 0x000fe20000000000 */
[----:B------:R-:W-:-:S04]  /*0520*/  IADD3 R24, PT, PT, R9, 0x300, RZ ;  /* 0x0000030009187810 */ /* 0x000fc80007ffe0ff */
[C---:B------:R-:W-:Y:S02]  /*0530*/  ISETP.GT.U32.AND P2, PT, R24.reuse, R3, PT ;  /* 0x000000031800720c */ /* 0x040fe40003f44070 */
[C---:B------:R-:W-:Y:S02]  /*0540*/  ISETP.GE.AND P4, PT, R24.reuse, R2, PT ;  /* 0x000000021800720c */ /* 0x040fe40003f86270 */
[----:B------:R-:W-:-:S09]  /*0550*/  ISETP.GE.AND P1, PT, R24, UR4, PT ;  /* 0x0000000418007c0c */ /* 0x000fd2000bf26270 */
[----:B0-----:R-:W-:Y:S01]  /*0560*/  @!P2 IADD3 R21, PT, PT, R8, -0x200, RZ ;  /* 0xfffffe000815a810 */ /* 0x001fe20007ffe0ff */
[----:B----4-:R-:W-:Y:S01]  /*0570*/  @!P3 FMUL R24, R26, R29 ;  /* 0x0000001d1a18b220 */ /* 0x010fe20000400000 */
[----:B------:R-:W3:Y:S03]  /*0580*/  @!P4 LDG.E.CONSTANT R13, desc[UR6][R12.64+0xc00] ;  /* 0x000c00060c0dc981 */ /* 0x000ee6000c1e9900 */
[----:B------:R-:W-:Y:S01]  /*0590*/  @!P2 IMAD.WIDE.U32 R10, R21, 0x4, R10 ;  /* 0x00000004150aa825 */ /* 0x000fe200078e000a */
[----:B------:R-:W3:Y:S04]  /*05a0*/  @!P4 LDG.E.CONSTANT R16, desc[UR6][R16.64+0xc00] ;  /* 0x000c00061010c981 */ /* 0x000ee8000c1e9900 */
[----:B------:R-:W4:Y:S04]  /*05b0*/  @!P4 LDG.E.CONSTANT R19, desc[UR6][R18.64+0xc00] ;  /* 0x000c00061213c981 */ /* 0x000f28000c1e9900 */
[----:B------:R-:W4:Y:S01]  /*05c0*/  @!P2 LDG.E.CONSTANT R10, desc[UR6][R10.64] ;  /* 0x000000060a0aa981 */ /* 0x000f22000c1e9900 */
[C---:B-----5:R-:W-:Y:S01]  /*05d0*/  @!P0 FFMA R5, R22.reuse, R20, R5 ;  /* 0x0000001416058223 */ /* 0x060fe20000000005 */
[----:B--2---:R-:W-:-:S02]  /*05e0*/  @!P3 FFMA R24, R22, R25, R24 ;  /* 0x000000191618b223 */ /* 0x004fc40000000018 */
[----:B------:R-:W4:Y:S01]  /*05f0*/  @!P1 LDG.E.CONSTANT R22, desc[UR6][R14.64+0xc00] ;  /* 0x000c00060e169981 */ /* 0x000f22000c1e9900 */
[----:B------:R-:W-:-:S05]  /*0600*/  VIADD R23, R23, 0x4 ;  /* 0x0000000417177836 */ /* 0x000fca0000000000 */
[----:B------:R-:W-:Y:S01]  /*0610*/  ISETP.NE.AND P0, PT, R23, RZ, PT ;  /* 0x000000ff1700720c */ /* 0x000fe20003f05270 */
[----:B------:R-:W-:Y:S01]  /*0620*/  @!P3 FADD R5, R5, R24 ;  /* 0x000000180505b221 */ /* 0x000fe20000000000 */
[----:B------:R-:W-:Y:S02]  /*0630*/  IADD3 R9, PT, PT, R9, 0x400, RZ ;  /* 0x0000040009097810 */ /* 0x000fe40007ffe0ff */
[----:B------:R-:W-:Y:S02]  /*0640*/  IADD3 R8, PT, PT, R8, -0x400, RZ ;  /* 0xfffffc0008087810 */ /* 0x000fe40007ffe0ff */
[----:B------:R-:W-:Y:S01]  /*0650*/  IADD3 R7, PT, PT, R7, 0x400, RZ ;  /* 0x0000040007077810 */ /* 0x000fe20007ffe0ff */
[----:B---3--:R-:W-:Y:S01]  /*0660*/  @!P4 FMUL R20, R16, R13 ;  /* 0x0000000d1014c220 */ /* 0x008fe20000400000 */
[----:B----4-:R-:W-:-:S03]  /*0670*/  @!P2 FFMA R5, R22, R10, R5 ;  /* 0x0000000a1605a223 */ /* 0x010fc60000000005 */
[----:B------:R-:W-:-:S04]  /*0680*/  @!P4 FFMA R20, R22, R19, R20 ;  /* 0x000000131614c223 */ /* 0x000fc80000000014 */
[----:B------:R-:W-:Y:S01]  /*0690*/  @!P4 FADD R5, R5, R20 ;  /* 0x000000140505c221 */ /* 0x000fe20000000000 */
[----:B------:R-:W-:Y:S06]  /*06a0*/  @P0 BRA `(.L_x_2) ;  /* 0xfffffff800dc0947 */ /* 0x000fec000383ffff */
[----:B------:R-:W-:-:S07]  /*06b0*/  IMAD.MOV.U32 R8, RZ, RZ, R9 ;  /* 0x000000ffff087224 */ /* 0x000fce00078e0009 */
.L_x_1:
[----:B------:R-:W-:-:S13]  /*06c0*/  ISETP.NE.AND P0, PT, R6, RZ, PT ;  /* 0x000000ff0600720c */ /* 0x000fda0003f05270 */
[----:B------:R-:W-:Y:S05]  /*06d0*/  @!P0 BRA `(.L_x_0) ;  /* 0x0000000400148947 */ /* 0x000fea0003800000 */
[----:B------:R-:W-:Y:S02]  /*06e0*/  ISETP.NE.AND P0, PT, R6, 0x1, PT ;  /* 0x000000010600780c */ /* 0x000fe40003f05270 */
[----:B------:R-:W-:-:S04]  /*06f0*/  LOP3.LUT R4, R4, 0x1, RZ, 0xc0, !PT ;  /* 0x0000000104047812 */ /* 0x000fc800078ec0ff */
[----:B------:R-:W-:-:S07]  /*0700*/  ISETP.NE.U32.AND P1, PT, R4, 0x1, PT ;  /* 0x000000010400780c */ /* 0x000fce0003f25070 */
[----:B------:R-:W-:Y:S06]  /*0710*/  @!P0 BRA `(.L_x_3) ;  /* 0x0000000000a08947 */ /* 0x000fec0003800000 */
[----:B------:R-:W0:Y:S01]  /*0720*/  LDC.64 R6, c[0x0][0x388] ;  /* 0x0000e200ff067b82 */ /* 0x000e220000000a00 */
[C---:B------:R-:W-:Y:S02]  /*0730*/  ISETP.GE.AND P0, PT, R8.reuse, R2, PT ;  /* 0x000000020800720c */ /* 0x040fe40003f06270 */
[----:B------:R-:W-:Y:S02]  /*0740*/  ISETP.GE.U32.AND P2, PT, R3, R8, PT ;  /* 0x000000080300720c */ /* 0x000fe40003f46070 */
[C---:B------:R-:W-:Y:S02]  /*0750*/  ISETP.EQ.OR P0, PT, R8.reuse, RZ, P0 ;  /* 0x000000ff0800720c */ /* 0x040fe40000702670 */
[C---:B------:R-:W-:Y:S01]  /*0760*/  ISETP.GE.AND P3, PT, R8.reuse, UR4, PT ;  /* 0x0000000408007c0c */ /* 0x040fe2000bf66270 */
[----:B------:R-:W1:Y:S08]  /*0770*/  LDC.64 R12, c[0x0][0x390] ;  /* 0x0000e400ff0c7b82 */ /* 0x000e700000000a00 */
[----:B------:R-:W-:-:S02]  /*0780*/  @P2 IADD3 R15, PT, PT, -R8, R3, RZ ;  /* 0x00000003080f2210 */ /* 0x000fc40007ffe1ff */
[----:B------:R-:W-:-:S05]  /*0790*/  @!P0 IADD3 R17, PT, PT, R8, R3, RZ ;  /* 0x0000000308118210 */ /* 0x000fca0007ffe0ff */
[----:B0-----:R-:W-:-:S04]  /*07a0*/  @!P0 IMAD.WIDE.U32 R18, R17, 0x4, R6 ;  /* 0x0000000411128825 */ /* 0x001fc800078e0006 */
[C---:B------:R-:W-:Y:S01]  /*07b0*/  IMAD.WIDE.U32 R6, R8.reuse, 0x4, R6 ;  /* 0x0000000408067825 */ /* 0x040fe200078e0006 */
[----:B------:R0:W2:Y:S03]  /*07c0*/  @!P0 LDG.E.CONSTANT R4, desc[UR6][R18.64] ;  /* 0x0000000612048981 */ /* 0x0000a6000c1e9900 */
[--C-:B-1----:R-:W-:Y:S01]  /*07d0*/  IMAD.WIDE.U32 R10, R8, 0x4, R12.reuse ;  /* 0x00000004080a7825 */ /* 0x102fe200078e000c */
[----:B------:R-:W3:Y:S03]  /*07e0*/  @!P3 LDG.E.CONSTANT R22, desc[UR6][R6.64] ;  /* 0x000000060616b981 */ /* 0x000ee6000c1e9900 */
[--C-:B------:R-:W-:Y:S01]  /*07f0*/  @!P0 IMAD.WIDE.U32 R16, R17, 0x4, R12.reuse ;  /* 0x0000000411108825 */ /* 0x100fe200078e000c */
[----:B------:R-:W2:Y:S03]  /*0800*/  @!P0 LDG.E.CONSTANT R21, desc[UR6][R10.64] ;  /* 0x000000060a158981 */ /* 0x000ea6000c1e9900 */
[----:B------:R-:W-:-:S02]  /*0810*/  @P2 IMAD.WIDE.U32 R14, R15, 0x4, R12 ;  /* 0x000000040f0e2825 */ /* 0x000fc400078e000c */
[----:B------:R-:W3:Y:S04]  /*0820*/  @!P0 LDG.E.CONSTANT R17, desc[UR6][R16.64] ;  /* 0x0000000610118981 */ /* 0x000ee8000c1e9900 */
[----:B------:R1:W4:Y:S01]  /*0830*/  @P2 LDG.E.CONSTANT R9, desc[UR6][R14.64] ;  /* 0x000000060e092981 */ /* 0x000322000c1e9900 */
[----:B------:R-:W-:-:S04]  /*0840*/  IADD3 R20, PT, PT, R8, 0x100, RZ ;  /* 0x0000010008147810 */ /* 0x000fc80007ffe0ff */
[----:B------:R-:W-:Y:S02]  /*0850*/  ISETP.GE.U32.AND P4, PT, R3, R20, PT ;  /* 0x000000140300720c */ /* 0x000fe40003f86070 */
[C---:B------:R-:W-:Y:S02]  /*0860*/  ISETP.GE.AND P5, PT, R20.reuse, R2, PT ;  /* 0x000000021400720c */ /* 0x040fe40003fa6270 */
[----:B------:R-:W-:-:S09]  /*0870*/  ISETP.GE.AND P3, PT, R20, UR4, PT ;  /* 0x0000000414007c0c */ /* 0x000fd2000bf66270 */
[----:B0-----:R-:W-:-:S04]  /*0880*/  @P4 IMAD.IADD R19, R3, 0x1, -R20 ;  /* 0x0000000103134824 */ /* 0x001fc800078e0a14 */
[----:B------:R-:W-:-:S04]  /*0890*/  @P4 IMAD.WIDE.U32 R18, R19, 0x4, R12 ;  /* 0x0000000413124825 */ /* 0x000fc800078e000c */
[C---:B------:R-:W-:Y:S02]  /*08a0*/  @!P5 IMAD.WIDE.U32 R12, R3.reuse, 0x4, R6 ;  /* 0x00000004030cd825 */ /* 0x040fe400078e0006 */
[----:B------:R-:W5:Y:S02]  /*08b0*/  @P4 LDG.E.CONSTANT R18, desc[UR6][R18.64] ;  /* 0x0000000612124981 */ /* 0x000f64000c1e9900 */
[----:B-1----:R-:W-:Y:S02]  /*08c0*/  @!P5 IMAD.WIDE.U32 R14, R3, 0x4, R10 ;  /* 0x00000004030ed825 */ /* 0x002fe400078e000a */
[----:B------:R-:W5:Y:S04]  /*08d0*/  @!P5 LDG.E.CONSTANT R12, desc[UR6][R12.64+0x400] ;  /* 0x000400060c0cd981 */ /* 0x000f68000c1e9900 */
[----:B------:R-:W5:Y:S01]  /*08e0*/  @!P5 LDG.E.CONSTANT R15, desc[UR6][R14.64+0x400] ;  /* 0x000400060e0fd981 */ /* 0x000f62000c1e9900 */
[----:B--2---:R-:W-:-:S03]  /*08f0*/  @!P0 FMUL R4, R4, R21 ;  /* 0x0000001504048220 */ /* 0x004fc60000400000 */
[----:B------:R-:W5:Y:S01]  /*0900*/  @!P5 LDG.E.CONSTANT R21, desc[UR6][R10.64+0x400] ;  /* 0x000400060a15d981 */ /* 0x000f62000c1e9900 */
[C---:B---3--:R-:W-:Y:S01]  /*0910*/  @!P0 FFMA R4, R22.reuse, R17, R4 ;  /* 0x0000001116048223 */ /* 0x048fe20000000004 */
[----:B----4-:R-:W-:Y:S02]  /*0920*/  @P2 FFMA R5, R22, R9, R5 ;  /* 0x0000000916052223 */ /* 0x010fe40000000005 */
[----:B------:R-:W2:Y:S02]  /*0930*/  @!P3 LDG.E.CONSTANT R22, desc[UR6][R6.64+0x400] ;  /* 0x000400060616b981 */ /* 0x000ea4000c1e9900 */
[----:B------:R-:W-:Y:S01]  /*0940*/  @!P0 FADD R5, R5, R4 ;  /* 0x0000000405058221 */ /* 0x000fe20000000000 */
[----:B------:R-:W-:Y:S01]  /*0950*/  IADD3 R8, PT, PT, R8, 0x200, RZ ;  /* 0x0000020008087810 */ /* 0x000fe20007ffe0ff */
[----:B-----5:R-:W-:Y:S02]  /*0960*/  @!P5 FMUL R4, R12, R21 ;  /* 0x000000150c04d220 */ /* 0x020fe40000400000 */
[----:B--2---:R-:W-:-:S02]  /*0970*/  @P4 FFMA R5, R22, R18, R5 ;  /* 0x0000001216054223 */ /* 0x004fc40000000005 */
[----:B------:R-:W-:-:S04]  /*0980*/  @!P5 FFMA R4, R22, R15, R4 ;  /* 0x0000000f1604d223 */ /* 0x000fc80000000004 */
[----:B------:R-:W-:-:S07]  /*0990*/  @!P5 FADD R5, R5, R4 ;  /* 0x000000040505d221 */ /* 0x000fce0000000000 */
.L_x_3:
[----:B------:R-:W-:Y:S05]  /*09a0*/  @P1 BRA `(.L_x_0) ;  /* 0x0000000000601947 */ /* 0x000fea0003800000 */
[C---:B------:R-:W-:Y:S02]  /*09b0*/  ISETP.GE.AND P0, PT, R8.reuse, R2, PT ;  /* 0x000000020800720c */ /* 0x040fe40003f06270 */
[C---:B------:R-:W-:Y:S02]  /*09c0*/  ISETP.GE.AND P1, PT, R8.reuse, UR4, PT ;  /* 0x0000000408007c0c */ /* 0x040fe4000bf26270 */
[----:B------:R-:W-:Y:S02]  /*09d0*/  ISETP.EQ.OR P0, PT, R8, RZ, P0 ;  /* 0x000000ff0800720c */ /* 0x000fe40000702670 */
[----:B------:R-:W-:-:S09]  /*09e0*/  ISETP.GE.U32.AND P2, PT, R3, R8, PT ;  /* 0x000000080300720c */ /* 0x000fd20003f46070 */
[----:B------:R-:W0:Y:S02]  /*09f0*/  @!P1 LDC.64 R14, c[0x0][0x388] ;  /* 0x0000e200ff0e9b82 */ /* 0x000e240000000a00 */
[CC--:B------:R-:W-:Y:S02]  /*0a00*/  @!P0 IADD3 R21, PT, PT, R3.reuse, R8.reuse, RZ ;  /* 0x0000000803158210 */ /* 0x0c0fe40007ffe0ff */
[----:B------:R-:W-:-:S04]  /*0a10*/  @P2 IADD3 R19, PT, PT, R3, -R8, RZ ;  /* 0x8000000803132210 */ /* 0x000fc80007ffe0ff */
[----:B------:R-:W1:Y:S08]  /*0a20*/  @!P0 LDC.64 R10, c[0x0][0x390] ;  /* 0x0000e400ff0a8b82 */ /* 0x000e700000000a00 */
[----:B------:R-:W2:Y:S08]  /*0a30*/  @!P0 LDC.64 R12, c[0x0][0x388] ;  /* 0x0000e200ff0c8b82 */ /* 0x000eb00000000a00 */
[----:B------:R-:W3:Y:S01]  /*0a40*/  @P2 LDC.64 R16, c[0x0][0x390] ;  /* 0x0000e400ff102b82 */ /* 0x000ee20000000a00 */
[----:B-1----:R-:W-:-:S04]  /*0a50*/  @!P0 IMAD.WIDE.U32 R6, R8, 0x4, R10 ;  /* 0x0000000408068825 */ /* 0x002fc800078e000a */
[----:B0-----:R-:W-:Y:S02]  /*0a60*/  @!P1 IMAD.WIDE.U32 R8, R8, 0x4, R14 ;  /* 0x0000000408089825 */ /* 0x001fe400078e000e */
[----:B------:R-:W4:Y:S02]  /*0a70*/  @!P0 LDG.E.CONSTANT R7, desc[UR6][R6.64] ;  /* 0x0000000606078981 */ /* 0x000f24000c1e9900 */
[C---:B--2---:R-:W-:Y:S02]  /*0a80*/  @!P0 IMAD.WIDE.U32 R12, R21.reuse, 0x4, R12 ;  /* 0x00000004150c8825 */ /* 0x044fe400078e000c */
[----:B------:R-:W2:Y:S02]  /*0a90*/  @!P1 LDG.E.CONSTANT R22, desc[UR6][R8.64] ;  /* 0x0000000608169981 */ /* 0x000ea4000c1e9900 */
[----:B------:R-:W-:Y:S02]  /*0aa0*/  @!P0 IMAD.WIDE.U32 R10, R21, 0x4, R10 ;  /* 0x00000004150a8825 */ /* 0x000fe400078e000a */
[----:B------:R-:W4:Y:S02]  /*0ab0*/  @!P0 LDG.E.CONSTANT R12, desc[UR6][R12.64] ;  /* 0x000000060c0c8981 */ /* 0x000f24000c1e9900 */
[----:B---3--:R-:W-:-:S02]  /*0ac0*/  @P2 IMAD.WIDE.U32 R14, R19, 0x4, R16 ;  /* 0x00000004130e2825 */ /* 0x008fc400078e0010 */
[----:B------:R-:W2:Y:S04]  /*0ad0*/  @!P0 LDG.E.CONSTANT R11, desc[UR6][R10.64] ;  /* 0x000000060a0b8981 */ /* 0x000ea8000c1e9900 */
[----:B------:R-:W3:Y:S01]  /*0ae0*/  @P2 LDG.E.CONSTANT R14, desc[UR6][R14.64] ;  /* 0x000000060e0e2981 */ /* 0x000ee2000c1e9900 */
[----:B----4-:R-:W-:-:S04]  /*0af0*/  @!P0 FMUL R2, R12, R7 ;  /* 0x000000070c028220 */ /* 0x010fc80000400000 */
[-C--:B--2---:R-:W-:Y:S01]  /*0b00*/  @!P0 FFMA R2, R11, R22.reuse, R2 ;  /* 0x000000160b028223 */ /* 0x084fe20000000002 */
[----:B---3--:R-:W-:-:S04]  /*0b10*/  @P2 FFMA R5, R14, R22, R5 ;  /* 0x000000160e052223 */ /* 0x008fc80000000005 */
[----:B------:R-:W-:-:S07]  /*0b20*/  @!P0 FADD R5, R5, R2 ;  /* 0x0000000205058221 */ /* 0x000fce0000000000 */
.L_x_0:
[----:B------:R-:W0:Y:S01]  /*0b30*/  SHFL.DOWN PT, R2, R5, 0x10, 0x1f ;  /* 0x0a001f0005027f89 */ /* 0x000e2200000e0000 */
[----:B------:R-:W-:Y:S01]  /*0b40*/  ISETP.GT.U32.AND P1, PT, R0, 0x1f, PT ;  /* 0x0000001f0000780c */ /* 0x000fe20003f24070 */
[----:B0-----:R-:W-:-:S05]  /*0b50*/  FADD R4, R2, R5 ;  /* 0x0000000502047221 */ /* 0x001fca0000000000 */
[----:B------:R-:W0:Y:S02]  /*0b60*/  SHFL.DOWN PT, R7, R4, 0x8, 0x1f ;  /* 0x09001f0004077f89 */ /* 0x000e2400000e0000 */
[----:B0-----:R-:W-:-:S05]  /*0b70*/  FADD R7, R4, R7 ;  /* 0x0000000704077221 */ /* 0x001fca0000000000 */
[----:B------:R-:W0:Y:S02]  /*0b80*/  SHFL.DOWN PT, R2, R7, 0x4, 0x1f ;  /* 0x08801f0007027f89 */ /* 0x000e2400000e0000 */
[----:B0-----:R-:W-:Y:S01]  /*0b90*/  FADD R6, R7, R2 ;  /* 0x0000000207067221 */ /* 0x001fe20000000000 */
[----:B------:R-:W-:-:S04]  /*0ba0*/  LOP3.LUT P0, R2, R0, 0x1f, RZ, 0xc0, !PT ;  /* 0x0000001f00027812 */ /* 0x000fc8000780c0ff */
[----:B------:R-:W0:Y:S09]  /*0bb0*/  SHFL.DOWN PT, R9, R6, 0x2, 0x1f ;  /* 0x08401f0006097f89 */ /* 0x000e3200000e0000 */
[----:B------:R-:W1:Y:S01]  /*0bc0*/  @!P0 S2R R10, SR_CgaCtaId ;  /* 0x00000000000a8919 */ /* 0x000e620000008800 */
[----:B------:R-:W-:Y:S01]  /*0bd0*/  @!P0 MOV R5, 0x400 ;  /* 0x0000040000058802 */ /* 0x000fe20000000f00 */
[----:B0-----:R-:W-:-:S05]  /*0be0*/  FADD R9, R6, R9 ;  /* 0x0000000906097221 */ /* 0x001fca0000000000 */
[----:B------:R-:W0:Y:S01]  /*0bf0*/  SHFL.DOWN PT, R8, R9, 0x1, 0x1f ;  /* 0x08201f0009087f89 */ /* 0x000e2200000e0000 */
[----:B-1----:R-:W-:-:S04]  /*0c00*/  @!P0 LEA R5, R10, R5, 0x18 ;  /* 0x000000050a058211 */ /* 0x002fc800078ec0ff */
[----:B------:R-:W-:Y:S01]  /*0c10*/  @!P0 LEA.HI R4, R0, R5, RZ, 0x1d ;  /* 0x0000000500048211 */ /* 0x000fe200078fe8ff */
[----:B0-----:R-:W-:-:S05]  /*0c20*/  FADD R5, R9, R8 ;  /* 0x0000000809057221 */ /* 0x001fca0000000000 */
[----:B------:R0:W-:Y:S01]  /*0c30*/  @!P0 STS [R4], R5 ;  /* 0x0000000504008388 */ /* 0x0001e20000000800 */
[----:B------:R-:W-:Y:S06]  /*0c40*/  BAR.SYNC.DEFER_BLOCKING 0x0 ;  /* 0x0000000000007b1d */ /* 0x000fec0000010000 */
[----:B------:R-:W-:Y:S05]  /*0c50*/  @P1 EXIT ;  /* 0x000000000000194d */ /* 0x000fea0003800000 */
[----:B------:R-:W1:Y:S01]  /*0c60*/  S2UR UR5, SR_CgaCtaId ;  /* 0x00000000000579c3 */ /* 0x000e620000008800 */
[----:B------:R-:W-:Y:S01]  /*0c70*/  UMOV UR4, 0x400 ;  /* 0x0000040000047882 */ /* 0x000fe20000000000 */
[----:B------:R-:W-:Y:S01]  /*0c80*/  ISETP.NE.AND P0, PT, R0, RZ, PT ;  /* 0x000000ff0000720c */ /* 0x000fe20003f05270 */
[----:B-1----:R-:W-:-:S06]  /*0c90*/  ULEA UR4, UR5, UR4, 0x18 ;  /* 0x0000000405047291 */ /* 0x002fcc000f8ec0ff */
[----:B------:R-:W-:-:S06]  /*0ca0*/  LEA R2, R2, UR4, 0x2 ;  /* 0x0000000402027c11 */ /* 0x000fcc000f8e10ff */
[----:B------:R-:W0:Y:S04]  /*0cb0*/  LDS R2, [R2] ;  /* 0x0000000002027984 */ /* 0x000e280000000800 */
[----:B0-----:R-:W0:Y:S02]  /*0cc0*/  SHFL.DOWN PT, R5, R2, 0x10, 0x1f ;  /* 0x0a001f0002057f89 */ /* 0x001e2400000e0000 */
[----:B0-----:R-:W-:-:S05]  /*0cd0*/  FADD R5, R2, R5 ;  /* 0x0000000502057221 */ /* 0x001fca0000000000 */
[----:B------:R-:W0:Y:S02]  /*0ce0*/  SHFL.DOWN PT, R4, R5, 0x8, 0x1f ;  /* 0x09001f0005047f89 */ /* 0x000e2400000e0000 */
[----:B0-----:R-:W-:-:S05]  /*0cf0*/  FADD R4, R5, R4 ;  /* 0x0000000405047221 */ /* 0x001fca0000000000 */
[----:B------:R-:W0:Y:S02]  /*0d00*/  SHFL.DOWN PT, R7, R4, 0x4, 0x1f ;  /* 0x08801f0004077f89 */ /* 0x000e2400000e0000 */
[----:B0-----:R-:W-:-:S05]  /*0d10*/  FADD R7, R4, R7 ;  /* 0x0000000704077221 */ /* 0x001fca0000000000 */
[----:B------:R-:W0:Y:S02]  /*0d20*/  SHFL.DOWN PT, R6, R7, 0x2, 0x1f ;  /* 0x08401f0007067f89 */ /* 0x000e2400000e0000 */
[----:B0-----:R-:W-:-:S05]  /*0d30*/  FADD R6, R7, R6 ;  /* 0x0000000607067221 */ /* 0x001fca0000000000 */
[----:B------:R0:W1:Y:S01]  /*0d40*/  SHFL.DOWN PT, R9, R6, 0x1, 0x1f ;  /* 0x08201f0006097f89 */ /* 0x00006200000e0000 */
[----:B------:R-:W-:Y:S05]  /*0d50*/  @P0 EXIT ;  /* 0x000000000000094d */ /* 0x000fea0003800000 */
[----:B------:R-:W2:Y:S01]  /*0d60*/  LDC.64 R4, c[0x0][0x398] ;  /* 0x0000e600ff047b82 */ /* 0x000ea20000000a00 */
[----:B-1----:R-:W-:-:S04]  /*0d70*/  FADD R9, R6, R9 ;  /* 0x0000000906097221 */ /* 0x002fc80000000000 */
[----:B------:R-:W-:Y:S01]  /*0d80*/  FMUL R9, R9, 0.5 ;  /* 0x3f00000009097820 */ /* 0x000fe20000400000 */
[----:B--2---:R-:W-:-:S05]  /*0d90*/  IMAD.WIDE.U32 R2, R3, 0x4, R4 ;  /* 0x0000000403027825 */ /* 0x004fca00078e0004 */
[----:B------:R-:W-:Y:S01]  /*0da0*/  STG.E desc[UR6][R2.64], R9 ;  /* 0x0000000902007986 */ /* 0x000fe2000c101906 */
[----:B------:R-:W-:Y:S05]  /*0db0*/  EXIT ;  /* 0x000000000000794d */ /* 0x000fea0003800000 */
.L_x_4:
[----:B------:R-:W-:-:S00]  /*0dc0*/  BRA `(.L_x_4) ;  /* 0xfffffffc00fc7947 */ /* 0x000fc0000383ffff */
[----:B------:R-:W-:-:S00]  /*0dd0*/  NOP ;  /* 0x0000000000007918 */ /* 0x000fc00000000000 */
        /* <DEDUP_REMOVED lines=10> */
.L_x_26:


//--------------------- .text._Z9chebyprodiPKfS0_Pf --------------------------
	.section	.text._Z9chebyprodiPKfS0_Pf,"ax",@progbits
	.align	128
        .global         _Z9chebyprodiPKfS0_Pf
        .type           _Z9chebyprodiPKfS0_Pf,@function
        .size           _Z9chebyprodiPKfS0_Pf,(.L_x_27 - _Z9chebyprodiPKfS0_Pf)
        .other          _Z9chebyprodiPKfS0_Pf,@"STO_CUDA_ENTRY STV_DEFAULT"
_Z9chebyprodiPKfS0_Pf:
.text._Z9chebyprodiPKfS0_Pf:
[----:B------:R-:W-:Y:S01]  /*0000*/  LDC R1, c[0x0][0x37c] ;  /* 0x0000df00ff017b82 */ /* 0x000fe20000000800 */
[----:B------:R-:W0:Y:S07]  /*0010*/  S2R R0, SR_TID.X ;  /* 0x0000000000007919 */ /* 0x000e2e0000002100 */
[----:B------:R-:W0:Y:S01]  /*0020*/  S2UR UR4, SR_CTAID.X ;  /* 0x00000000000479c3 */ /* 0x000e220000002500 */
[----:B------:R-:W1:Y:S07]  /*0030*/  LDCU UR5, c[0x0][0x380] ;  /* 0x00007000ff0577ac */ /* 0x000e6e0008000800 */
[----:B------:R-:W0:Y:S02]  /*0040*/  LDC R13, c[0x0][0x360] ;  /* 0x0000d800ff0d7b82 */ /* 0x000e240000000800 */
[----:B0-----:R-:W-:-:S05]  /*0050*/  IMAD R13, R13, UR4, R0 ;  /* 0x000000040d0d7c24 */ /* 0x001fca000f8e0200 */
[----:B-1----:R-:W-:-:S13]  /*0060*/  ISETP.GE.AND P0, PT, R13, UR5, PT ;  /* 0x000000050d007c0c */ /* 0x002fda000bf06270 */
[----:B------:R-:W-:Y:S05]  /*0070*/  @P0 EXIT ;  /* 0x000000000000094d */ /* 0x000fea0003800000 */
[----:B------:R-:W-:Y:S01]  /*0080*/  ISETP.GE.AND P0, PT, R13, RZ, PT ;  /* 0x000000ff0d00720c */ /* 0x000fe20003f06270 */
[----:B------:R-:W0:Y:S01]  /*0090*/  LDCU.64 UR6, c[0x0][0x358] ;  /* 0x00006b00ff0677ac */ /* 0x000e220008000a00 */
[----:B------:R-:W-:Y:S01]  /*00a0*/  BSSY.RECONVERGENT B0, `(.L_x_5) ;  /* 0x00000aa000007945 */ /* 0x000fe20003800200 */
[----:B------:R-:W-:-:S10]  /*00b0*/  HFMA2 R0, -RZ, RZ, 0, 0 ;  /* 0x00000000ff007431 */ /* 0x000fd400000001ff */
[----:B------:R-:W-:Y:S05]  /*00c0*/  @!P0 BRA `(.L_x_6) ;  /* 0x00000008009c8947 */ /* 0x000fea0003800000 */
[C---:B------:R-:W-:Y:S01]  /*00d0*/  ISETP.GE.U32.AND P1, PT, R13.reuse, 0xf, PT ;  /* 0x0000000f0d00780c */ /* 0x040fe20003f26070 */
[----:B------:R-:W-:Y:S01]  /*00e0*/  BSSY.RECONVERGENT B1, `(.L_x_7) ;  /* 0x000004f000017945 */ /* 0x000fe20003800200 */
[----:B------:R-:W-:Y:S02]  /*00f0*/  IADD3 R6, PT, PT, R13, 0x1, RZ ;  /* 0x000000010d067810 */ /* 0x000fe40007ffe0ff */
[----:B------:R-:W-:Y:S02]  /*0100*/  MOV R0, RZ ;  /* 0x000000ff00007202 */ /* 0x000fe40000000f00 */
[----:B------:R-:W-:Y:S02]  /*0110*/  LOP3.LUT R24, R6, 0xf, RZ, 0xc0, !PT ;  /* 0x0000000f06187812 */ /* 0x000fe400078ec0ff */
[----:B------:R-:W-:Y:S02]  /*0120*/  MOV R8, RZ ;  /* 0x000000ff00087202 */ /* 0x000fe40000000f00 */
[----:B------:R-:W-:-:S03]  /*0130*/  ISETP.NE.AND P0, PT, R24, RZ, PT ;  /* 0x000000ff1800720c */ /* 0x000fc60003f05270 */
[----:B------:R-:W-:Y:S10]  /*0140*/  @!P1 BRA `(.L_x_8) ;  /* 0x0000000400209947 */ /* 0x000ff40003800000 */
[----:B------:R-:W1:Y:S01]  /*0150*/  LDC.64 R2, c[0x0][0x390] ;  /* 0x0000e400ff027b82 */ /* 0x000e620000000a00 */
[----:B------:R-:W2:Y:S01]  /*0160*/  LDCU.64 UR4, c[0x0][0x388] ;  /* 0x00007100ff0477ac */ /* 0x000ea20008000a00 */
[----:B------:R-:W-:Y:S01]  /*0170*/  LOP3.LUT R8, R6, 0x7ffffff0, RZ, 0xc0, !PT ;  /* 0x7ffffff006087812 */ /* 0x000fe200078ec0ff */
[----:B------:R-:W-:Y:S01]  /*0180*/  HFMA2 R22, -RZ, RZ, 0, 0 ;  /* 0x00000000ff167431 */ /* 0x000fe200000001ff */
[----:B------:R-:W-:Y:S02]  /*0190*/  MOV R0, RZ ;  /* 0x000000ff00007202 */ /* 0x000fe40000000f00 */
[----:B------:R-:W-:Y:S01]  /*01a0*/  IADD3 R10, PT, PT, -R8, RZ, RZ ;  /* 0x000000ff080a7210 */ /* 0x000fe20007ffe1ff */
[----:B--2---:R-:W-:-:S04]  /*01b0*/  UIADD3 UR4, UP0, UPT, UR4, 0x20, URZ ;  /* 0x0000002004047890 */ /* 0x004fc8000ff1e0ff */
[----:B------:R-:W-:Y:S01]  /*01c0*/  UIADD3.X UR5, UPT, UPT, URZ, UR5, URZ, UP0, !UPT ;  /* 0x00000005ff057290 */ /* 0x000fe200087fe4ff */
[----:B-1----:R-:W-:Y:S01]  /*01d0*/  IMAD.WIDE R2, R13, 0x4, R2 ;  /* 0x000000040d027825 */ /* 0x002fe200078e0202 */
[----:B------:R-:W-:Y:S02]  /*01e0*/  MOV R11, UR4 ;  /* 0x00000004000b7c02 */ /* 0x000fe40008000f00 */
[----:B------:R-:W-:Y:S02]  /*01f0*/  IADD3 R7, P1, PT, R2, -0x1c, RZ ;  /* 0xffffffe402077810 */ /* 0x000fe40007f3e0ff */
[----:B------:R-:W-:Y:S02]  /*0200*/  MOV R12, UR5 ;  /* 0x00000005000c7c02 */ /* 0x000fe40008000f00 */
[----:B------:R-:W-:-:S09]  /*0210*/  IADD3.X R9, PT, PT, R3, -0x1, RZ, P1, !PT ;  /* 0xffffffff03097810 */ /* 0x000fd20000ffe4ff */
.L_x_9:
[----:B------:R-:W-:-:S03]  /*0220*/  IMAD.WIDE R2, R22, 0x4, RZ ;  /* 0x0000000416027825 */ /* 0x000fc600078e02ff */
[----:B------:R-:W-:Y:S02]  /*0230*/  IADD3 R4, P1, PT, -R2, R7, RZ ;  /* 0x0000000702047210 */ /* 0x000fe40007f3e1ff */
[----:B------:R-:W-:Y:S02]  /*0240*/  MOV R2, R11 ;  /* 0x0000000b00027202 */ /* 0x000fe40000000f00 */
[----:B------:R-:W-:Y:S02]  /*0250*/  IADD3.X R5, PT, PT, ~R3, R9, RZ, P1, !PT ;  /* 0x0000000903057210 */ /* 0x000fe40000ffe5ff */
[----:B------:R-:W-:-:S03]  /*0260*/  MOV R3, R12 ;  /* 0x0000000c00037202 */ /* 0x000fc60000000f00 */
[----:B0-----:R-:W2:Y:S04]  /*0270*/  LDG.E.CONSTANT R16, desc[UR6][R4.64+0x1c] ;  /* 0x00001c0604107981 */ /* 0x001ea8000c1e9900 */
[----:B------:R-:W2:Y:S04]  /*0280*/  LDG.E.CONSTANT R11, desc[UR6][R2.64+-0x20] ;  /* 0xffffe006020b7981 */ /* 0x000ea8000c1e9900 */
[----:B------:R-:W3:Y:S04]  /*0290*/  LDG.E.CONSTANT R26, desc[UR6][R2.64+-0x1c] ;  /* 0xffffe406021a7981 */ /* 0x000ee8000c1e9900 */
[----:B------:R-:W3:Y:S04]  /*02a0*/  LDG.E.CONSTANT R25, desc[UR6][R4.64+0x18] ;  /* 0x0000180604197981 */ /* 0x000ee8000c1e9900 */
[----:B------:R-:W4:Y:S04]  /*02b0*/  LDG.E.CONSTANT R12, desc[UR6][R2.64+-0x18] ;  /* 0xffffe806020c7981 */ /* 0x000f28000c1e9900 */
[----:B------:R-:W4:Y:S04]  /*02c0*/  LDG.E.CONSTANT R15, desc[UR6][R4.64+0x14] ;  /* 0x00001406040f7981 */ /* 0x000f28000c1e9900 */
[----:B------:R-:W5:Y:S04]  /*02d0*/  LDG.E.CONSTANT R14, desc[UR6][R2.64+-0x14] ;  /* 0xffffec06020e7981 */ /* 0x000f68000c1e9900 */
[----:B------:R-:W5:Y:S04]  /*02e0*/  LDG.E.CONSTANT R17, desc[UR6][R4.64+0x10] ;  /* 0x0000100604117981 */ /* 0x000f68000c1e9900 */
[----:B------:R-:W5:Y:S04]  /*02f0*/  LDG.E.CONSTANT R20, desc[UR6][R2.64+-0x10] ;  /* 0xfffff00602147981 */ /* 0x000f68000c1e9900 */
[----:B------:R-:W5:Y:S04]  /*0300*/  LDG.E.CONSTANT R23, desc[UR6][R4.64+0xc] ;  /* 0x00000c0604177981 */ /* 0x000f68000c1e9900 */
[----:B------:R-:W5:Y:S04]  /*0310*/  LDG.E.CONSTANT R18, desc[UR6][R2.64+-0xc] ;  /* 0xfffff40602127981 */ /* 0x000f68000c1e9900 */
[----:B------:R-:W5:Y:S04]  /*0320*/  LDG.E.CONSTANT R21, desc[UR6][R4.64+0x8] ;  /* 0x0000080604157981 */ /* 0x000f68000c1e9900 */
[----:B------:R-:W5:Y:S01]  /*0330*/  LDG.E.CONSTANT R19, desc[UR6][R4.64+0x4] ;  /* 0x0000040604137981 */ /* 0x000f62000c1e9900 */
[----:B--2---:R-:W-:-:S03]  /*0340*/  FFMA R11, R11, R16, R0 ;  /* 0x000000100b0b7223 */ /* 0x004fc60000000000 */
[----:B------:R-:W2:Y:S04]  /*0350*/  LDG.E.CONSTANT R16, desc[UR6][R2.64+-0x8] ;  /* 0xfffff80602107981 */ /* 0x000ea8000c1e9900 */
[----:B------:R-:W2:Y:S01]  /*0360*/  LDG.E.CONSTANT R0, desc[UR6][R2.64+-0x4] ;  /* 0xfffffc0602007981 */ /* 0x000ea2000c1e9900 */
[----:B---3--:R-:W-:-:S03]  /*0370*/  FFMA R25, R26, R25, R11 ;  /* 0x000000191a197223 */ /* 0x008fc6000000000b */
[----:B------:R-:W3:Y:S04]  /*0380*/  LDG.E.CONSTANT R11, desc[UR6][R4.64] ;  /* 0x00000006040b7981 */ /* 0x000ee8000c1e9900 */
[----:B------:R-:W3:Y:S01]  /*0390*/  LDG.E.CONSTANT R26, desc[UR6][R4.64+-0x20] ;  /* 0xffffe006041a7981 */ /* 0x000ee2000c1e9900 */
[----:B----4-:R-:W-:-:S03]  /*03a0*/  FFMA R25, R12, R15, R25 ;  /* 0x0000000f0c197223 */ /* 0x010fc60000000019 */
[----:B------:R-:W4:Y:S04]  /*03b0*/  LDG.E.CONSTANT R12, desc[UR6][R2.64] ;  /* 0x00000006020c7981 */ /* 0x000f28000c1e9900 */
[----:B------:R-:W4:Y:S01]  /*03c0*/  LDG.E.CONSTANT R15, desc[UR6][R4.64+-0x4] ;  /* 0xfffffc06040f7981 */ /* 0x000f22000c1e9900 */
[----:B-----5:R-:W-:-:S03]  /*03d0*/  FFMA R25, R14, R17, R25 ;  /* 0x000000110e197223 */ /* 0x020fc60000000019 */
[----:B------:R-:W5:Y:S04]  /*03e0*/  LDG.E.CONSTANT R14, desc[UR6][R2.64+0x4] ;  /* 0x00000406020e7981 */ /* 0x000f68000c1e9900 */
[----:B------:R-:W5:Y:S01]  /*03f0*/  LDG.E.CONSTANT R17, desc[UR6][R4.64+-0x8] ;  /* 0xfffff80604117981 */ /* 0x000f62000c1e9900 */
[----:B------:R-:W-:-:S03]  /*0400*/  FFMA R25, R20, R23, R25 ;  /* 0x0000001714197223 */ /* 0x000fc60000000019 */
[----:B------:R-:W5:Y:S04]  /*0410*/  LDG.E.CONSTANT R23, desc[UR6][R2.64+0x8] ;  /* 0x0000080602177981 */ /* 0x000f68000c1e9900 */
[----:B------:R-:W5:Y:S01]  /*0420*/  LDG.E.CONSTANT R20, desc[UR6][R4.64+-0xc] ;  /* 0xfffff40604147981 */ /* 0x000f62000c1e9900 */
[----:B------:R-:W-:-:S03]  /*0430*/  FFMA R25, R18, R21, R25 ;  /* 0x0000001512197223 */ /* 0x000fc60000000019 */
        /* <DEDUP_REMOVED lines=10> */
[----:B------:R-:W4:Y:S04]  /*04e0*/  LDG.E.CONSTANT R12, desc[UR6][R4.64+-0x1c] ;  /* 0xffffe406040c7981 */ /* 0x000f28000c1e9900 */
[----:B------:R-:W4:Y:S01]  /*04f0*/  LDG.E.CONSTANT R25, desc[UR6][R2.64+0x1c] ;  /* 0x00001c0602197981 */ /* 0x000f22000c1e9900 */
[----:B-----5:R-:W-:Y:S01]  /*0500*/  FFMA R14, R14, R17, R27 ;  /* 0x000000110e0e7223 */ /* 0x020fe2000000001b */
[----:B------:R-:W-:-:S03]  /*0510*/  IADD3 R10, PT, PT, R10, 0x10, RZ ;  /* 0x000000100a0a7810 */ /* 0x000fc60007ffe0ff */
[----:B------:R-:W-:Y:S01]  /*0520*/  FFMA R23, R23, R20, R14 ;  /* 0x0000001417177223 */ /* 0x000fe2000000000e */
[----:B------:R-:W-:-:S03]  /*0530*/  ISETP.NE.AND P1, PT, R10, RZ, PT ;  /* 0x000000ff0a00720c */ /* 0x000fc60003f25270 */
[----:B------:R-:W-:Y:S01]  /*0540*/  FFMA R21, R18, R21, R23 ;  /* 0x0000001512157223 */ /* 0x000fe20000000017 */
[----:B------:R-:W-:-:S03]  /*0550*/  IADD3 R22, PT, PT, R22, 0x10, RZ ;  /* 0x0000001016167810 */ /* 0x000fc60007ffe0ff */
[----:B--2---:R-:W-:-:S04]  /*0560*/  FFMA R19, R16, R19, R21 ;  /* 0x0000001310137223 */ /* 0x004fc80000000015 */
[----:B---3--:R-:W-:Y:S01]  /*0570*/  FFMA R0, R0, R11, R19 ;  /* 0x0000000b00007223 */ /* 0x008fe20000000013 */
[----:B------:R-:W-:-:S03]  /*0580*/  IADD3 R11, P2, PT, R2, 0x40, RZ ;  /* 0x00000040020b7810 */ /* 0x000fc60007f5e0ff */
[----:B----4-:R-:W-:Y:S01]  /*0590*/  FFMA R0, R15, R12, R0 ;  /* 0x0000000c0f007223 */ /* 0x010fe20000000000 */
[----:B------:R-:W-:-:S03]  /*05a0*/  IADD3.X R12, PT, PT, RZ, R3, RZ, P2, !PT ;  /* 0x00000003ff0c7210 */ /* 0x000fc600017fe4ff */
[----:B------:R-:W-:Y:S01]  /*05b0*/  FFMA R0, R25, R26, R0 ;  /* 0x0000001a19007223 */ /* 0x000fe20000000000 */
[----:B------:R-:W-:Y:S06]  /*05c0*/  @P1 BRA `(.L_x_9) ;  /* 0xfffffffc00141947 */ /* 0x000fec000383ffff */
.L_x_8:
[----:B0-----:R-:W-:Y:S05]  /*05d0*/  BSYNC.RECONVERGENT B1 ;  /* 0x0000000000017941 */ /* 0x001fea0003800200 */
.L_x_7:
[----:B------:R-:W-:Y:S05]  /*05e0*/  @!P0 BRA `(.L_x_6) ;  /* 0x0000000400548947 */ /* 0x000fea0003800000 */
[----:B------:R-:W-:Y:S01]  /*05f0*/  ISETP.GE.U32.AND P0, PT, R24, 0x8, PT ;  /* 0x000000081800780c */ /* 0x000fe20003f06070 */
[----:B------:R-:W-:Y:S01]  /*0600*/  BSSY.RECONVERGENT B1, `(.L_x_10) ;  /* 0x0000022000017945 */ /* 0x000fe20003800200 */
[----:B------:R-:W-:-:S04]  /*0610*/  LOP3.LUT R20, R6, 0x7, RZ, 0xc0, !PT ;  /* 0x0000000706147812 */ /* 0x000fc800078ec0ff */
[----:B------:R-:W-:-:S07]  /*0620*/  ISETP.NE.AND P1, PT, R20, RZ, PT ;  /* 0x000000ff1400720c */ /* 0x000fce0003f25270 */
[----:B------:R-:W-:Y:S06]  /*0630*/  @!P0 BRA `(.L_x_11) ;  /* 0x0000000000788947 */ /* 0x000fec0003800000 */
[----:B------:R-:W0:Y:S01]  /*0640*/  LDC.64 R4, c[0x0][0x390] ;  /* 0x0000e400ff047b82 */ /* 0x000e220000000a00 */
[----:B------:R-:W-:-:S07]  /*0650*/  IADD3 R7, PT, PT, R13, -R8, RZ ;  /* 0x800000080d077210 */ /* 0x000fce0007ffe0ff */
[----:B------:R-:W1:Y:S01]  /*0660*/  LDC.64 R2, c[0x0][0x388] ;  /* 0x0000e200ff027b82 */ /* 0x000e620000000a00 */
[----:B0-----:R-:W-:-:S05]  /*0670*/  IMAD.WIDE R4, R7, 0x4, R4 ;  /* 0x0000000407047825 */ /* 0x001fca00078e0204 */
[----:B------:R-:W2:Y:S01]  /*0680*/  LDG.E.CONSTANT R14, desc[UR6][R4.64] ;  /* 0x00000006040e7981 */ /* 0x000ea2000c1e9900 */
[----:B-1----:R-:W-:-:S03]  /*0690*/  IMAD.WIDE.U32 R2, R8, 0x4, R2 ;  /* 0x0000000408027825 */ /* 0x002fc600078e0002 */
[----:B------:R-:W3:Y:S04]  /*06a0*/  LDG.E.CONSTANT R16, desc[UR6][R4.64+-0x4] ;  /* 0xfffffc0604107981 */ /* 0x000ee8000c1e9900 */
[----:B------:R-:W2:Y:S04]  /*06b0*/  LDG.E.CONSTANT R15, desc[UR6][R2.64] ;  /* 0x00000006020f7981 */ /* 0x000ea8000c1e9900 */
        /* <DEDUP_REMOVED lines=12> */
[----:B------:R-:W5:Y:S01]  /*0780*/  LDG.E.CONSTANT R25, desc[UR6][R2.64+0x1c] ;  /* 0x00001c0602197981 */ /* 0x000f62000c1e9900 */
[----:B------:R-:W-:Y:S01]  /*0790*/  IADD3 R8, PT, PT, R8, 0x8, RZ ;  /* 0x0000000808087810 */ /* 0x000fe20007ffe0ff */
[----:B--2---:R-:W-:-:S04]  /*07a0*/  FFMA R14, R15, R14, R0 ;  /* 0x0000000e0f0e7223 */ /* 0x004fc80000000000 */
[----:B---3--:R-:W-:-:S04]  /*07b0*/  FFMA R14, R17, R16, R14 ;  /* 0x00000010110e7223 */ /* 0x008fc8000000000e */
[----:B----4-:R-:W-:-:S04]  /*07c0*/  FFMA R14, R19, R18, R14 ;  /* 0x00000012130e7223 */ /* 0x010fc8000000000e */
[----:B-----5:R-:W-:-:S04]  /*07d0*/  FFMA R14, R21, R22, R14 ;  /* 0x00000016150e7223 */ /* 0x020fc8000000000e */
[----:B------:R-:W-:-:S04]  /*07e0*/  FFMA R14, R23, R24, R14 ;  /* 0x00000018170e7223 */ /* 0x000fc8000000000e */
[----:B------:R-:W-:-:S04]  /*07f0*/  FFMA R12, R11, R12, R14 ;  /* 0x0000000c0b0c7223 */ /* 0x000fc8000000000e */
[----:B------:R-:W-:-:S04]  /*0800*/  FFMA R10, R7, R10, R12 ;  /* 0x0000000a070a7223 */ /* 0x000fc8000000000c */
[----:B------:R-:W-:-:S07]  /*0810*/  FFMA R0, R25, R9, R10 ;  /* 0x0000000919007223 */ /* 0x000fce000000000a */
.L_x_11:
[----:B------:R-:W-:Y:S05]  /*0820*/  BSYNC.RECONVERGENT B1 ;  /* 0x0000000000017941 */ /* 0x000fea0003800200 */
.L_x_10:
        /* <DEDUP_REMOVED lines=18> */
[----:B------:R-:W5:Y:S01]  /*0950*/  LDG.E.CONSTANT R16, desc[UR6][R2.64+0xc] ;  /* 0x00000c0602107981 */ /* 0x000f62000c1e9900 */
[----:B------:R-:W-:Y:S01]  /*0960*/  IADD3 R8, PT, PT, R8, 0x4, RZ ;  /* 0x0000000408087810 */ /* 0x000fe20007ffe0ff */
[----:B--2---:R-:W-:-:S04]  /*0970*/  FFMA R7, R7, R9, R0 ;  /* 0x0000000907077223 */ /* 0x004fc80000000000 */
[----:B---3--:R-:W-:-:S04]  /*0980*/  FFMA R7, R10, R11, R7 ;  /* 0x0000000b0a077223 */ /* 0x008fc80000000007 */
[----:B----4-:R-:W-:-:S04]  /*0990*/  FFMA R7, R12, R14, R7 ;  /* 0x0000000e0c077223 */ /* 0x010fc80000000007 */
[----:B-----5:R-:W-:-:S07]  /*09a0*/  FFMA R0, R16, R15, R7 ;  /* 0x0000000f10007223 */ /* 0x020fce0000000007 */
.L_x_13:
[----:B------:R-:W-:Y:S05]  /*09b0*/  BSYNC.RECONVERGENT B1 ;  /* 0x0000000000017941 */ /* 0x000fea0003800200 */
.L_x_12:
[----:B------:R-:W-:Y:S05]  /*09c0*/  @!P1 BRA `(.L_x_6) ;  /* 0x00000000005c9947 */ /* 0x000fea0003800000 */
[----:B------:R-:W0:Y:S01]  /*09d0*/  LDCU.64 UR8, c[0x0][0x388] ;  /* 0x00007100ff0877ac */ /* 0x000e220008000a00 */
[----:B------:R-:W-:Y:S01]  /*09e0*/  IMAD.WIDE.U32 R8, R8, 0x4, RZ ;  /* 0x0000000408087825 */ /* 0x000fe200078e00ff */
[----:B------:R-:W-:Y:S01]  /*09f0*/  IADD3 R6, PT, PT, -R6, RZ, RZ ;  /* 0x000000ff06067210 */ /* 0x000fe20007ffe1ff */
[----:B------:R-:W1:Y:S02]  /*0a00*/  LDCU.64 UR4, c[0x0][0x390] ;  /* 0x00007200ff0477ac */ /* 0x000e640008000a00 */
[----:B------:R-:W-:Y:S01]  /*0a10*/  IMAD.WIDE R2, R13, 0x4, -R8 ;  /* 0x000000040d027825 */ /* 0x000fe200078e0a08 */
[----:B0-----:R-:W-:Y:S02]  /*0a20*/  IADD3 R7, P1, PT, R8, UR8, RZ ;  /* 0x0000000808077c10 */ /* 0x001fe4000ff3e0ff */
[----:B-1----:R-:W-:Y:S02]  /*0a30*/  IADD3 R10, P0, PT, R2, UR4, RZ ;  /* 0x00000004020a7c10 */ /* 0x002fe4000ff1e0ff */
[----:B------:R-:W-:-:S02]  /*0a40*/  IADD3.X R8, PT, PT, R9, UR9, RZ, P1, !PT ;  /* 0x0000000909087c10 */ /* 0x000fc40008ffe4ff */
[----:B------:R-:W-:-:S09]  /*0a50*/  IADD3.X R11, PT, PT, R3, UR5, RZ, P0, !PT ;  /* 0x00000005030b7c10 */ /* 0x000fd200087fe4ff */
.L_x_14:
[----:B------:R-:W-:Y:S02]  /*0a60*/  MOV R3, R8 ;  /* 0x0000000800037202 */ /* 0x000fe40000000f00 */
[----:B------:R-:W-:Y:S02]  /*0a70*/  MOV R4, R10 ;  /* 0x0000000a00047202 */ /* 0x000fe40000000f00 */
[----:B------:R-:W-:Y:S02]  /*0a80*/  MOV R2, R7 ;  /* 0x0000000700027202 */ /* 0x000fe40000000f00 */
[----:B------:R-:W-:-:S03]  /*0a90*/  MOV R5, R11 ;  /* 0x0000000b00057202 */ /* 0x000fc60000000f00 */
[----:B------:R-:W2:Y:S04]  /*0aa0*/  LDG.E.CONSTANT R3, desc[UR6][R2.64] ;  /* 0x0000000602037981 */ /* 0x000ea8000c1e9900 */
[----:B------:R-:W2:Y:S01]  /*0ab0*/  LDG.E.CONSTANT R4, desc[UR6][R4.64] ;  /* 0x0000000604047981 */ /* 0x000ea2000c1e9900 */
[----:B------:R-:W-:Y:S02]  /*0ac0*/  IADD3 R6, PT, PT, R6, 0x1, RZ ;  /* 0x0000000106067810 */ /* 0x000fe40007ffe0ff */
[----:B------:R-:W-:Y:S02]  /*0ad0*/  IADD3 R10, P1, PT, R10, -0x4, RZ ;  /* 0xfffffffc0a0a7810 */ /* 0x000fe40007f3e0ff */
[----:B------:R-:W-:Y:S02]  /*0ae0*/  ISETP.NE.AND P0, PT, R6, RZ, PT ;  /* 0x000000ff0600720c */ /* 0x000fe40003f05270 */
[----:B------:R-:W-:-:S02]  /*0af0*/  IADD3 R7, P2, PT, R7, 0x4, RZ ;  /* 0x0000000407077810 */ /* 0x000fc40007f5e0ff */
[----:B------:R-:W-:Y:S02]  /*0b00*/  IADD3.X R11, PT, PT, R11, -0x1, RZ, P1, !PT ;  /* 0xffffffff0b0b7810 */ /* 0x000fe40000ffe4ff */
[----:B------:R-:W-:Y:S01]  /*0b10*/  IADD3.X R8, PT, PT, RZ, R8, RZ, P2, !PT ;  /* 0x00000008ff087210 */ /* 0x000fe200017fe4ff */
[----:B--2---:R-:W-:-:S06]  /*0b20*/  FFMA R0, R3, R4, R0 ;  /* 0x0000000403007223 */ /* 0x004fcc0000000000 */
[----:B------:R-:W-:Y:S05]  /*0b30*/  @P0 BRA `(.L_x_14) ;  /* 0xfffffffc00c80947 */ /* 0x000fea000383ffff */
.L_x_6:
[----:B0-----:R-:W-:Y:S05]  /*0b40*/  BSYNC.RECONVERGENT B0 ;  /* 0x0000000000007941 */ /* 0x001fea0003800200 */
.L_x_5:
[----:B------:R-:W0:Y:S01]  /*0b50*/  LDCU UR8, c[0x0][0x380] ;  /* 0x00007000ff0877ac */ /* 0x000e220008000800 */
[----:B------:R-:W-:Y:S01]  /*0b60*/  BSSY.RECONVERGENT B0, `(.L_x_15) ;  /* 0x00000b9000007945 */ /* 0x000fe20003800200 */
[----:B0-----:R-:W-:-:S04]  /*0b70*/  IADD3 R2, PT, PT, -R13, UR8, RZ ;  /* 0x000000080d027c10 */ /* 0x001fc8000fffe1ff */
[----:B------:R-:W-:-:S13]  /*0b80*/  ISETP.GE.AND P0, PT, R2, 0x2, PT ;  /* 0x000000020200780c */ /* 0x000fda0003f06270 */
[----:B------:R-:W-:Y:S05]  /*0b90*/  @!P0 BRA `(.L_x_16) ;  /* 0x0000000800d48947 */ /* 0x000fea0003800000 */
[----:B------:R-:W-:Y:S01]  /*0ba0*/  IADD3 R2, PT, PT, R2, -0x2, RZ ;  /* 0xfffffffe02027810 */ /* 0x000fe20007ffe0ff */
[----:B------:R-:W-:Y:S01]  /*0bb0*/  BSSY.RECONVERGENT B1, `(.L_x_17) ;  /* 0x000005b000017945 */ /* 0x000fe20003800200 */
[----:B------:R-:W-:Y:S01]  /*0bc0*/  LOP3.LUT R14, RZ, R13, RZ, 0x33, !PT ;  /* 0x0000000dff0e7212 */ /* 0x000fe200078e33ff */
[----:B------:R-:W-:Y:S01]  /*0bd0*/  HFMA2 R12, -RZ, RZ, 0, 5.9604644775390625e-08 ;  /* 0x00000001ff0c7431 */ /* 0x000fe200000001ff */
[----:B------:R-:W-:Y:S02]  /*0be0*/  ISETP.GE.U32.AND P0, PT, R2, 0x7, PT ;  /* 0x000000070200780c */ /* 0x000fe40003f06070 */
[----:B------:R-:W-:-:S04]  /*0bf0*/  IADD3 R14, PT, PT, R14, UR8, RZ ;  /* 0x000000080e0e7c10 */ /* 0x000fc8000fffe0ff */
[----:B------:R-:W-:-:S07]  /*0c00*/  LOP3.LUT R24, R14, 0x7, RZ, 0xc0, !PT ;  /* 0x000000070e187812 */ /* 0x000fce00078ec0ff */
[----:B------:R-:W-:Y:S05]  /*0c10*/  @!P0 BRA `(.L_x_18) ;  /* 0x0000000400508947 */ /* 0x000fea0003800000 */
[----:B------:R-:W0:Y:S01]  /*0c20*/  LDC.64 R2, c[0x0][0x390] ;  /* 0x0000e400ff027b82 */ /* 0x000e220000000a00 */
[----:B------:R-:W1:Y:S01]  /*0c30*/  LDCU.64 UR4, c[0x0][0x388] ;  /* 0x00007100ff0477ac */ /* 0x000e620008000a00 */
[----:B------:R-:W-:Y:S01]  /*0c40*/  LOP3.LUT R15, R14, 0xfffffff8, RZ, 0xc0, !PT ;  /* 0xfffffff80e0f7812 */ /* 0x000fe200078ec0ff */
[----:B------:R-:W-:Y:S01]  /*0c50*/  BSSY.RECONVERGENT B2, `(.L_x_19) ;  /* 0x000004f000027945 */ /* 0x000fe20003800200 */
[----:B------:R-:W-:Y:S02]  /*0c60*/  IADD3 R17, PT, PT, R13, 0x1, RZ ;  /* 0x000000010d117810 */ /* 0x000fe40007ffe0ff */
[----:B------:R-:W-:Y:S02]  /*0c70*/  MOV R12, RZ ;  /* 0x000000ff000c7202 */ /* 0x000fe40000000f00 */
[----:B------:R-:W-:Y:S01]  /*0c80*/  IADD3 R15, PT, PT, -R15, RZ, RZ ;  /* 0x000000ff0f0f7210 */ /* 0x000fe20007ffe1ff */
[----:B-1----:R-:W-:-:S04]  /*0c90*/  UIADD3 UR4, UP0, UPT, UR4, 0x20, URZ ;  /* 0x0000002004047890 */ /* 0x002fc8000ff1e0ff */
[----:B------:R-:W-:Y:S01]  /*0ca0*/  UIADD3.X UR5, UPT, UPT, URZ, UR5, URZ, UP0, !UPT ;  /* 0x00000005ff057290 */ /* 0x000fe200087fe4ff */
[----:B0-----:R-:W-:Y:S02]  /*0cb0*/  IADD3 R2, P0, PT, R2, 0x10, RZ ;  /* 0x0000001002027810 */ /* 0x001fe40007f1e0ff */
[----:B------:R-:W-:Y:S02]  /*0cc0*/  MOV R6, UR4 ;  /* 0x0000000400067c02 */ /* 0x000fe40008000f00 */
[----:B------:R-:W-:Y:S02]  /*0cd0*/  IADD3.X R3, PT, PT, RZ, R3, RZ, P0, !PT ;  /* 0x00000003ff037210 */ /* 0x000fe400007fe4ff */
[----:B------:R-:W-:Y:S02]  /*0ce0*/  MOV R4, R2 ;  /* 0x0000000200047202 */ /* 0x000fe40000000f00 */
[----:B------:R-:W-:Y:S02]  /*0cf0*/  MOV R7, UR5 ;  /* 0x0000000500077c02 */ /* 0x000fe40008000f00 */
[----:B------:R-:W-:-:S07]  /*0d00*/  MOV R5, R3 ;  /* 0x0000000300057202 */ /* 0x000fce0000000f00 */
.L_x_20:
[----:B------:R-:W-:Y:S01]  /*0d10*/  IMAD.WIDE R10, R13, 0x4, R6 ;  /* 0x000000040d0a7825 */ /* 0x000fe200078e0206 */
[----:B------:R-:W2:Y:S03]  /*0d20*/  LDG.E.CONSTANT R23, desc[UR6][R4.64+-0xc] ;  /* 0xfffff40604177981 */ /* 0x000ea6000c1e9900 */
[----:B------:R-:W-:Y:S01]  /*0d30*/  IMAD.WIDE R8, R17, 0x4, R2 ;  /* 0x0000000411087825 */ /* 0x000fe200078e0202 */
[----:B------:R-:W2:Y:S04]  /*0d40*/  LDG.E.CONSTANT R18, desc[UR6][R10.64+-0x1c] ;  /* 0xffffe4060a127981 */ /* 0x000ea8000c1e9900 */
[----:B------:R-:W3:Y:S04]  /*0d50*/  LDG.E.CONSTANT R19, desc[UR6][R6.64+-0x1c] ;  /* 0xffffe40606137981 */ /* 0x000ee8000c1e9900 */
[----:B------:R-:W3:Y:S04]  /*0d60*/  LDG.E.CONSTANT R16, desc[UR6][R8.64+-0x10] ;  /* 0xfffff00608107981 */ /* 0x000ee8000c1e9900 */
[----:B------:R-:W4:Y:S04]  /*0d70*/  LDG.E.CONSTANT R25, desc[UR6][R4.64+-0x8] ;  /* 0xfffff80604197981 */ /* 0x000f28000c1e9900 */
[----:B------:R-:W4:Y:S04]  /*0d80*/  LDG.E.CONSTANT R22, desc[UR6][R10.64+-0x18] ;  /* 0xffffe8060a167981 */ /* 0x000f28000c1e9900 */
[----:B------:R-:W5:Y:S04]  /*0d90*/  LDG.E.CONSTANT R20, desc[UR6][R6.64+-0x18] ;  /* 0xffffe80606147981 */ /* 0x000f68000c1e9900 */
[----:B------:R-:W5:Y:S04]  /*0da0*/  LDG.E.CONSTANT R21, desc[UR6][R8.64+-0xc] ;  /* 0xfffff40608157981 */ /* 0x000f68000c1e9900 */
[----:B------:R-:W5:Y:S01]  /*0db0*/  LDG.E.CONSTANT R26, desc[UR6][R8.64+-0x8] ;  /* 0xfffff806081a7981 */ /* 0x000f62000c1e9900 */
[----:B--2---:R-:W-:-:S03]  /*0dc0*/  FMUL R18, R18, R23 ;  /* 0x0000001712127220 */ /* 0x004fc60000400000 */
[----:B------:R-:W2:Y:S01]  /*0dd0*/  LDG.E.CONSTANT R23, desc[UR6][R4.64+-0x4] ;  /* 0xfffffc0604177981 */ /* 0x000ea2000c1e9900 */
[----:B---3--:R-:W-:-:S03]  /*0de0*/  FFMA R19, R19, R16, R18 ;  /* 0x0000001013137223 */ /* 0x008fc60000000012 */
[----:B------:R-:W2:Y:S04]  /*0df0*/  LDG.E.CONSTANT R16, desc[UR6][R10.64+-0x14] ;  /* 0xffffec060a107981 */ /* 0x000ea8000c1e9900 */
[----:B------:R-:W3:Y:S01]  /*0e00*/  LDG.E.CONSTANT R18, desc[UR6][R4.64] ;  /* 0x0000000604127981 */ /* 0x000ee2000c1e9900 */
[----:B----4-:R-:W-:-:S03]  /*0e10*/  FMUL R27, R22, R25 ;  /* 0x00000019161b7220 */ /* 0x010fc60000400000 */
[----:B------:R-:W4:Y:S04]  /*0e20*/  LDG.E.CONSTANT R25, desc[UR6][R6.64+-0x14] ;  /* 0xffffec0606197981 */ /* 0x000f28000c1e9900 */
[----:B------:R-:W3:Y:S01]  /*0e30*/  LDG.E.CONSTANT R22, desc[UR6][R6.64+-0x10] ;  /* 0xfffff00606167981 */ /* 0x000ee2000c1e9900 */
[----:B-----5:R-:W-:-:S03]  /*0e40*/  FFMA R20, R20, R21, R27 ;  /* 0x0000001514147223 */ /* 0x020fc6000000001b */
[----:B------:R-:W3:Y:S01]  /*0e50*/  LDG.E.CONSTANT R21, desc[UR6][R10.64+-0x10] ;  /* 0xfffff0060a157981 */ /* 0x000ee2000c1e9900 */
[----:B--2---:R-:W-:-:S03]  /*0e60*/  FMUL R16, R16, R23 ;  /* 0x0000001710107220 */ /* 0x004fc60000400000 */
[----:B------:R-:W2:Y:S01]  /*0e70*/  LDG.E.CONSTANT R23, desc[UR6][R8.64+-0x4] ;  /* 0xfffffc0608177981 */ /* 0x000ea2000c1e9900 */
[----:B----4-:R-:W-:Y:S01]  /*0e80*/  FFMA R16, R25, R26, R16 ;  /* 0x0000001a19107223 */ /* 0x010fe20000000010 */
[----:B------:R-:W-:Y:S02]  /*0e90*/  FADD R25, R19, R0 ;  /* 0x0000000013197221 */ /* 0x000fe40000000000 */
[----:B------:R-:W4:Y:S04]  /*0ea0*/  LDG.E.CONSTANT R26, desc[UR6][R10.64] ;  /* 0x000000060a1a7981 */ /* 0x000f28000c1e9900 */
[----:B------:R-:W5:Y:S04]  /*0eb0*/  LDG.E.CONSTANT R0, desc[UR6][R4.64+0x4] ;  /* 0x0000040604007981 */ /* 0x000f68000c1e9900 */
[----:B------:R-:W5:Y:S01]  /*0ec0*/  LDG.E.CONSTANT R19, desc[UR6][R10.64+-0xc] ;  /* 0xfffff4060a137981 */ /* 0x000f62000c1e9900 */
[----:B---3--:R-:W-:-:S03]  /*0ed0*/  FMUL R27, R21, R18 ;  /* 0x00000012151b7220 */ /* 0x008fc60000400000 */
[----:B------:R-:W3:Y:S04]  /*0ee0*/  LDG.E.CONSTANT R18, desc[UR6][R6.64+-0xc] ;  /* 0xfffff40606127981 */ /* 0x000ee8000c1e9900 */
[----:B------:R-:W3:Y:S01]  /*0ef0*/  LDG.E.CONSTANT R21, desc[UR6][R8.64] ;  /* 0x0000000608157981 */ /* 0x000ee2000c1e9900 */
[----:B--2---:R-:W-:Y:S01]  /*0f00*/  FFMA R22, R22, R23, R27 ;  /* 0x0000001716167223 */ /* 0x004fe2000000001b */
[----:B------:R-:W-:Y:S02]  /*0f10*/  FADD R27, R25, R20 ;  /* 0x00000014191b7221 */ /* 0x000fe40000000000 */
[----:B------:R-:W2:Y:S02]  /*0f20*/  LDG.E.CONSTANT R23, desc[UR6][R8.64+0x8] ;  /* 0x0000080608177981 */ /* 0x000ea4000c1e9900 */
[----:B------:R-:W-:-:S02]  /*0f30*/  FADD R27, R27, R16 ;  /* 0x000000101b1b7221 */ /* 0x000fc40000000000 */
[----:B------:R-:W4:Y:S04]  /*0f40*/  LDG.E.CONSTANT R20, desc[UR6][R8.64+0x4] ;  /* 0x0000040608147981 */ /* 0x000f28000c1e9900 */
[----:B------:R-:W2:Y:S04]  /*0f50*/  LDG.E.CONSTANT R16, desc[UR6][R10.64+-0x4] ;  /* 0xfffffc060a107981 */ /* 0x000ea8000c1e9900 */
[----:B------:R-:W2:Y:S01]  /*0f60*/  LDG.E.CONSTANT R25, desc[UR6][R8.64+0xc] ;  /* 0x00000c0608197981 */ /* 0x000ea2000c1e9900 */
[----:B-----5:R-:W-:-:S03]  /*0f70*/  FMUL R29, R19, R0 ;  /* 0x00000000131d7220 */ /* 0x020fc60000400000 */
[----:B------:R-:W5:Y:S04]  /*0f80*/  LDG.E.CONSTANT R0, desc[UR6][R4.64+0x8] ;  /* 0x0000080604007981 */ /* 0x000f68000c1e9900 */
[----:B------:R-:W5:Y:S01]  /*0f90*/  LDG.E.CONSTANT R19, desc[UR6][R10.64+-0x8] ;  /* 0xfffff8060a137981 */ /* 0x000f62000c1e9900 */
[----:B---3--:R-:W-:-:S03]  /*0fa0*/  FFMA R28, R18, R21, R29 ;  /* 0x00000015121c7223 */ /* 0x008fc6000000001d */
[----:B------:R-:W4:Y:S04]  /*0fb0*/  LDG.E.CONSTANT R29, desc[UR6][R6.64+-0x8] ;  /* 0xfffff806061d7981 */ /* 0x000f28000c1e9900 */
[----:B------:R-:W2:Y:S04]  /*0fc0*/  LDG.E.CONSTANT R21, desc[UR6][R4.64+0xc] ;  /* 0x00000c0604157981 */ /* 0x000ea8000c1e9900 */
[----:B------:R0:W3:Y:S04]  /*0fd0*/  LDG.E.CONSTANT R9, desc[UR6][R4.64+0x10] ;  /* 0x0000100604097981 */ /* 0x0000e8000c1e9900 */
[----:B------:R-:W3:Y:S04]  /*0fe0*/  LDG.E.CONSTANT R18, desc[UR6][R6.64+-0x4] ;  /* 0xfffffc0606127981 */ /* 0x000ee8000c1e9900 */
[----:B------:R1:W3:Y:S01]  /*0ff0*/  LDG.E.CONSTANT R8, desc[UR6][R6.64] ;  /* 0x0000000606087981 */ /* 0x0002e2000c1e9900 */
[----:B------:R-:W-:Y:S01]  /*1000*/  IADD3 R15, PT, PT, R15, 0x8, RZ ;  /* 0x000000080f0f7810 */ /* 0x000fe20007ffe0ff */
[----:B------:R-:W-:-:S03]  /*1010*/  FADD R22, R27, R22 ;  /* 0x000000161b167221 */ /* 0x000fc60000000000 */
[----:B------:R-:W-:Y:S01]  /*1020*/  ISETP.NE.AND P0, PT, R15, RZ, PT ;  /* 0x000000ff0f00720c */ /* 0x000fe20003f05270 */
[----:B------:R-:W-:Y:S01]  /*1030*/  FADD R22, R22, R28 ;  /* 0x0000001c16167221 */ /* 0x000fe20000000000 */
[----:B0-----:R-:W-:Y:S02]  /*1040*/  IADD3 R4, P2, PT, R4, 0x20, RZ ;  /* 0x0000002004047810 */ /* 0x001fe40007f5e0ff */
[----:B-1----:R-:W-:Y:S02]  /*1050*/  IADD3 R6, P1, PT, R6, 0x20, RZ ;  /* 0x0000002006067810 */ /* 0x002fe40007f3e0ff */
[----:B------:R-:W-:Y:S02]  /*1060*/  IADD3.X R5, PT, PT, RZ, R5, RZ, P2, !PT ;  /* 0x00000005ff057210 */ /* 0x000fe400017fe4ff */
[----:B------:R-:W-:Y:S02]  /*1070*/  IADD3.X R7, PT, PT, RZ, R7, RZ, P1, !PT ;  /* 0x00000007ff077210 */ /* 0x000fe40000ffe4ff */
[----:B------:R-:W-:-:S02]  /*1080*/  IADD3 R12, PT, PT, R12, 0x8, RZ ;  /* 0x000000080c0c7810 */ /* 0x000fc40007ffe0ff */
[----:B------:R-:W-:Y:S01]  /*1090*/  IADD3 R17, PT, PT, R17, 0x8, RZ ;  /* 0x0000000811117810 */ /* 0x000fe20007ffe0ff */
[----:B-----5:R-:W-:-:S04]  /*10a0*/  FMUL R0, R19, R0 ;  /* 0x0000000013007220 */ /* 0x020fc80000400000 */
[----:B----4-:R-:W-:Y:S01]  /*10b0*/  FFMA R29, R29, R20, R0 ;  /* 0x000000141d1d7223 */ /* 0x010fe20000000000 */
[----:B--2---:R-:W-:-:S03]  /*10c0*/  FMUL R21, R16, R21 ;  /* 0x0000001510157220 */ /* 0x004fc60000400000 */
[----:B------:R-:W-:Y:S01]  /*10d0*/  FADD R22, R22, R29 ;  /* 0x0000001d16167221 */ /* 0x000fe20000000000 */
[----:B---3--:R-:W-:Y:S01]  /*10e0*/  FMUL R9, R26, R9 ;  /* 0x000000091a097220 */ /* 0x008fe20000400000 */
[----:B------:R-:W-:-:S03]  /*10f0*/  FFMA R21, R18, R23, R21 ;  /* 0x0000001712157223 */ /* 0x000fc60000000015 */
[----:B------:R-:W-:Y:S01]  /*1100*/  FFMA R8, R8, R25, R9 ;  /* 0x0000001908087223 */ /* 0x000fe20000000009 */
[----:B------:R-:W-:-:S04]  /*1110*/  FADD R21, R22, R21 ;  /* 0x0000001516157221 */ /* 0x000fc80000000000 */
[----:B------:R-:W-:Y:S01]  /*1120*/  FADD R0, R21, R8 ;  /* 0x0000000815007221 */ /* 0x000fe20000000000 */
[----:B------:R-:W-:Y:S06]  /*1130*/  @P0 BRA `(.L_x_20) ;  /* 0xfffffff800f40947 */ /* 0x000fec000383ffff */
[----:B------:R-:W-:Y:S05]  /*1140*/  BSYNC.RECONVERGENT B2 ;  /* 0x0000000000027941 */ /* 0x000fea0003800200 */
.L_x_19:
[----:B------:R-:W-:-:S07]  /*1150*/  IADD3 R12, PT, PT, R12, 0x1, RZ ;  /* 0x000000010c0c7810 */ /* 0x000fce0007ffe0ff */
.L_x_18:
[----:B------:R-:W-:Y:S05]  /*1160*/  BSYNC.RECONVERGENT B1 ;  /* 0x0000000000017941 */ /* 0x000fea0003800200 */
.L_x_17:
[----:B------:R-:W-:-:S13]  /*1170*/  ISETP.NE.AND P0, PT, R24, RZ, PT ;  /* 0x000000ff1800720c */ /* 0x000fda0003f05270 */
[----:B------:R-:W-:Y:S05]  /*1180*/  @!P0 BRA `(.L_x_16) ;  /* 0x0000000400588947 */ /* 0x000fea0003800000 */
[----:B------:R-:W-:Y:S01]  /*1190*/  ISETP.GE.U32.AND P0, PT, R24, 0x4, PT ;  /* 0x000000041800780c */ /* 0x000fe20003f06070 */
[----:B------:R-:W-:Y:S01]  /*11a0*/  BSSY.RECONVERGENT B1, `(.L_x_21) ;  /* 0x0000028000017945 */ /* 0x000fe20003800200 */
[----:B------:R-:W-:-:S04]  /*11b0*/  LOP3.LUT R27, R14, 0x3, RZ, 0xc0, !PT ;  /* 0x000000030e1b7812 */ /* 0x000fc800078ec0ff */
[----:B------:R-:W-:-:S07]  /*11c0*/  ISETP.NE.AND P1, PT, R27, RZ, PT ;  /* 0x000000ff1b00720c */ /* 0x000fce0003f25270 */
[----:B------:R-:W-:Y:S06]  /*11d0*/  @!P0 BRA `(.L_x_22) ;  /* 0x0000000000908947 */ /* 0x000fec0003800000 */
[----:B------:R-:W0:Y:S01]  /*11e0*/  LDC.64 R6, c[0x0][0x388] ;  /* 0x0000e200ff067b82 */ /* 0x000e220000000a00 */
[----:B------:R-:W-:-:S07]  /*11f0*/  IADD3 R11, PT, PT, R13, R12, RZ ;  /* 0x0000000c0d0b7210 */ /* 0x000fce0007ffe0ff */
[----:B------:R-:W1:Y:S01]  /*1200*/  LDC.64 R4, c[0x0][0x390] ;  /* 0x0000e400ff047b82 */ /* 0x000e620000000a00 */
[----:B0-----:R-:W-:-:S04]  /*1210*/  IMAD.WIDE R2, R11, 0x4, R6 ;  /* 0x000000040b027825 */ /* 0x001fc800078e0206 */
[C---:B------:R-:W-:Y:S01]  /*1220*/  IMAD.WIDE.U32 R6, R12.reuse, 0x4, R6 ;  /* 0x000000040c067825 */ /* 0x040fe200078e0006 */
[----:B------:R-:W2:Y:S03]  /*1230*/  LDG.E.CONSTANT R28, desc[UR6][R2.64] ;  /* 0x00000006021c7981 */ /* 0x000ea6000c1e9900 */
[C-C-:B-1----:R-:W-:Y:S01]  /*1240*/  IMAD.WIDE.U32 R8, R12.reuse, 0x4, R4.reuse ;  /* 0x000000040c087825 */ /* 0x142fe200078e0004 */
[----:B------:R-:W3:Y:S03]  /*1250*/  LDG.E.CONSTANT R19, desc[UR6][R6.64] ;  /* 0x0000000606137981 */ /* 0x000ee6000c1e9900 */
[----:B------:R-:W-:Y:S01]  /*1260*/  IMAD.WIDE R4, R11, 0x4, R4 ;  /* 0x000000040b047825 */ /* 0x000fe200078e0204 */
[----:B------:R-:W2:Y:S04]  /*1270*/  LDG.E.CONSTANT R29, desc[UR6][R8.64] ;  /* 0x00000006081d7981 */ /* 0x000ea8000c1e9900 */
[----:B------:R-:W4:Y:S04]  /*1280*/  LDG.E.CONSTANT R18, desc[UR6][R2.64+0x4] ;  /* 0x0000040602127981 */ /* 0x000f28000c1e9900 */
[----:B------:R-:W3:Y:S04]  /*1290*/  LDG.E.CONSTANT R20, desc[UR6][R4.64] ;  /* 0x0000000604147981 */ /* 0x000ee8000c1e9900 */
        /* <DEDUP_REMOVED lines=12> */
[----:B--2---:R-:W-:-:S04]  /*1360*/  FMUL R28, R28, R29 ;  /* 0x0000001d1c1c7220 */ /* 0x004fc80000400000 */
[----:B---3--:R-:W-:Y:S01]  /*1370*/  FFMA R19, R19, R20, R28 ;  /* 0x0000001413137223 */ /* 0x008fe2000000001c */
[----:B----4-:R-:W-:-:S03]  /*1380*/  FMUL R11, R18, R11 ;  /* 0x0000000b120b7220 */ /* 0x010fc60000400000 */
[----:B------:R-:W-:Y:S01]  /*1390*/  FADD R19, R0, R19 ;  /* 0x0000001300137221 */ /* 0x000fe20000000000 */
[----:B-----5:R-:W-:-:S04]  /*13a0*/  FFMA R16, R16, R17, R11 ;  /* 0x0000001110107223 */ /* 0x020fc8000000000b */
[----:B------:R-:W-:Y:S01]  /*13b0*/  FADD R16, R19, R16 ;  /* 0x0000001013107221 */ /* 0x000fe20000000000 */
[----:B------:R-:W-:Y:S01]  /*13c0*/  FMUL R10, R15, R10 ;  /* 0x0000000a0f0a7220 */ /* 0x000fe20000400000 */
[----:B------:R-:W-:-:S03]  /*13d0*/  FMUL R22, R21, R22 ;  /* 0x0000001615167220 */ /* 0x000fc60000400000 */
[----:B------:R-:W-:-:S04]  /*13e0*/  FFMA R23, R23, R24, R10 ;  /* 0x0000001817177223 */ /* 0x000fc8000000000a */
[----:B------:R-:W-:Y:S01]  /*13f0*/  FADD R16, R16, R23 ;  /* 0x0000001710107221 */ /* 0x000fe20000000000 */
[----:B------:R-:W-:-:S04]  /*1400*/  FFMA R25, R25, R26, R22 ;  /* 0x0000001a19197223 */ /* 0x000fc80000000016 */
[----:B------:R-:W-:-:S07]  /*1410*/  FADD R0, R16, R25 ;  /* 0x0000001910007221 */ /* 0x000fce0000000000 */
.L_x_22:
[----:B------:R-:W-:Y:S05]  /*1420*/  BSYNC.RECONVERGENT B1 ;  /* 0x0000000000017941 */ /* 0x000fea0003800200 */
.L_x_21:
[----:B------:R-:W-:Y:S05]  /*1430*/  @!P1 BRA `(.L_x_16) ;  /* 0x0000000000ac9947 */ /* 0x000fea0003800000 */
[----:B------:R-:W-:Y:S01]  /*1440*/  ISETP.NE.AND P0, PT, R27, 0x1, PT ;  /* 0x000000011b00780c */ /* 0x000fe20003f05270 */
[----:B------:R-:W-:Y:S01]  /*1450*/  BSSY.RECONVERGENT B1, `(.L_x_23) ;  /* 0x000001a000017945 */ /* 0x000fe20003800200 */
[----:B------:R-:W-:-:S04]  /*1460*/  LOP3.LUT R14, R14, 0x1, RZ, 0xc0, !PT ;  /* 0x000000010e0e7812 */ /* 0x000fc800078ec0ff */
[----:B------:R-:W-:-:S07]  /*1470*/  ISETP.NE.U32.AND P1, PT, R14, 0x1, PT ;  /* 0x000000010e00780c */ /* 0x000fce0003f25070 */
        /* <DEDUP_REMOVED lines=11> */
[----:B------:R-:W3:Y:S04]  /*1530*/  LDG.E.CONSTANT R19, desc[UR6][R8.64+0x4] ;  /* 0x0000040608137981 */ /* 0x000ee8000c1e9900 */
[----:B------:R-:W4:Y:S04]  /*1540*/  LDG.E.CONSTANT R10, desc[UR6][R4.64] ;  /* 0x00000006040a7981 */ /* 0x000f28000c1e9900 */
[----:B------:R-:W4:Y:S04]  /*1550*/  LDG.E.CONSTANT R11, desc[UR6][R2.64] ;  /* 0x00000006020b7981 */ /* 0x000f28000c1e9900 */
[----:B------:R-:W5:Y:S04]  /*1560*/  LDG.E.CONSTANT R16, desc[UR6][R4.64+0x4] ;  /* 0x0000040604107981 */ /* 0x000f68000c1e9900 */
[----:B------:R-:W5:Y:S01]  /*1570*/  LDG.E.CONSTANT R17, desc[UR6][R2.64+0x4] ;  /* 0x0000040602117981 */ /* 0x000f62000c1e9900 */
[----:B------:R-:W-:Y:S01]  /*1580*/  IADD3 R12, PT, PT, R12, 0x2, RZ ;  /* 0x000000020c0c7810 */ /* 0x000fe20007ffe0ff */
[----:B--2---:R-:W-:Y:S01]  /*1590*/  FMUL R15, R14, R15 ;  /* 0x0000000f0e0f7220 */ /* 0x004fe20000400000 */
[----:B---3--:R-:W-:-:S03]  /*15a0*/  FMUL R19, R18, R19 ;  /* 0x0000001312137220 */ /* 0x008fc60000400000 */
[----:B----4-:R-:W-:-:S04]  /*15b0*/  FFMA R11, R10, R11, R15 ;  /* 0x0000000b0a0b7223 */ /* 0x010fc8000000000f */
[----:B------:R-:W-:Y:S01]  /*15c0*/  FADD R0, R0, R11 ;  /* 0x0000000b00007221 */ /* 0x000fe20000000000 */
[----:B-----5:R-:W-:-:S04]  /*15d0*/  FFMA R17, R16, R17, R19 ;  /* 0x0000001110117223 */ /* 0x020fc80000000013 */
[----:B------:R-:W-:-:S07]  /*15e0*/  FADD R0, R0, R17 ;  /* 0x0000001100007221 */ /* 0x000fce0000000000 */
.L_x_24:
[----:B------:R-:W-:Y:S05]  /*15f0*/  BSYNC.RECONVERGENT B1 ;  /* 0x0000000000017941 */ /* 0x000fea0003800200 */
.L_x_23:
[----:B------:R-:W-:Y:S05]  /*1600*/  @P1 BRA `(.L_x_16) ;  /* 0x0000000000381947 */ /* 0x000fea0003800000 */
[----:B------:R-:W0:Y:S01]  /*1610*/  LDC.64 R2, c[0x0][0x388] ;  /* 0x0000e200ff027b82 */ /* 0x000e220000000a00 */
[----:B------:R-:W-:-:S07]  /*1620*/  IADD3 R11, PT, PT, R13, R12, RZ ;  /* 0x0000000c0d0b7210 */ /* 0x000fce0007ffe0ff */
[----:B------:R-:W1:Y:S01]  /*1630*/  LDC.64 R4, c[0x0][0x390] ;  /* 0x0000e400ff047b82 */ /* 0x000e620000000a00 */
[----:B0-----:R-:W-:-:S04]  /*1640*/  IMAD.WIDE R6, R11, 0x4, R2 ;  /* 0x000000040b067825 */ /* 0x001fc800078e0202 */
[C---:B------:R-:W-:Y:S02]  /*1650*/  IMAD.WIDE.U32 R2, R12.reuse, 0x4, R2 ;  /* 0x000000040c027825 */ /* 0x040fe400078e0002 */
[----:B------:R-:W2:Y:S02]  /*1660*/  LDG.E.CONSTANT R6, desc[UR6][R6.64] ;  /* 0x0000000606067981 */ /* 0x000ea4000c1e9900 */
[--C-:B-1----:R-:W-:Y:S02]  /*1670*/  IMAD.WIDE.U32 R8, R12, 0x4, R4.reuse ;  /* 0x000000040c087825 */ /* 0x102fe400078e0004 */
[----:B------:R-:W3:Y:S02]  /*1680*/  LDG.E.CONSTANT R2, desc[UR6][R2.64] ;  /* 0x0000000602027981 */ /* 0x000ee4000c1e9900 */
[----:B------:R-:W-:Y:S02]  /*1690*/  IMAD.WIDE R4, R11, 0x4, R4 ;  /* 0x000000040b047825 */ /* 0x000fe400078e0204 */
[----:B------:R-:W2:Y:S04]  /*16a0*/  LDG.E.CONSTANT R9, desc[UR6][R8.64] ;  /* 0x0000000608097981 */ /* 0x000ea8000c1e9900 */
[----:B------:R-:W3:Y:S01]  /*16b0*/  LDG.E.CONSTANT R5, desc[UR6][R4.64] ;  /* 0x0000000604057981 */ /* 0x000ee2000c1e9900 */
[----:B--2---:R-:W-:-:S04]  /*16c0*/  FMUL R11, R6, R9 ;  /* 0x00000009060b7220 */ /* 0x004fc80000400000 */
[----:B---3--:R-:W-:-:S04]  /*16d0*/  FFMA R11, R2, R5, R11 ;  /* 0x00000005020b7223 */ /* 0x008fc8000000000b */
[----:B------:R-:W-:-:S07]  /*16e0*/  FADD R0, R0, R11 ;  /* 0x0000000b00007221 */ /* 0x000fce0000000000 */
.L_x_16:
[----:B------:R-:W-:Y:S05]  /*16f0*/  BSYNC.RECONVERGENT B0 ;  /* 0x0000000000007941 */ /* 0x000fea0003800200 */
.L_x_15:
[----:B------:R-:W0:Y:S01]  /*1700*/  LDC.64 R2, c[0x0][0x398] ;  /* 0x0000e600ff027b82 */ /* 0x000e220000000a00 */
[----:B------:R-:W-:Y:S01]  /*1710*/  FMUL R5, R0, 0.5 ;  /* 0x3f00000000057820 */ /* 0x000fe20000400000 */
[----:B0-----:R-:W-:-:S05]  /*1720*/  IMAD.WIDE R2, R13, 0x4, R2 ;  /* 0x000000040d027825 */ /* 0x001fca00078e0202 */
[----:B------:R-:W-:Y:S01]  /*1730*/  STG.E desc[UR6][R2.64], R5 ;  /* 0x0000000502007986 */ /* 0x000fe2000c101906 */
[----:B------:R-:W-:Y:S05]  /*1740*/  EXIT ;  /* 0x000000000000794d */ /* 0x000fea0003800000 */
.L_x_25:
        /* <DEDUP_REMOVED lines=11> */
.L_x_27:


//--------------------- .nv.shared._Z13chebyprod_impiPKfS0_Pf --------------------------
	.section	.nv.shared._Z13chebyprod_impiPKfS0_Pf,"aw",@nobits
	.sectionflags	@""
	.align	4
.nv.shared._Z13chebyprod_impiPKfS0_Pf:
	.zero		1152


//--------------------- .nv.shared.reserved.0     --------------------------
	.section	.nv.shared.reserved.0,"aw",@nobits
	.weak		__nv_reservedSMEM_offset_0_alias
	.size		__nv_reservedSMEM_offset_0_alias, 0, 64
	.other		__nv_reservedSMEM_offset_0_alias,@"STO_CUDA_RESERVED_SHARED STV_DEFAULT"
__nv_reservedSMEM_offset_0_alias:
	.zero		0
	.zero		64


//--------------------- .nv.constant0._Z13chebyprod_impiPKfS0_Pf --------------------------
	.section	.nv.constant0._Z13chebyprod_impiPKfS0_Pf,"a",@progbits
	.sectionflags	@""
	.align	4
.nv.constant0._Z13chebyprod_impiPKfS0_Pf:
	.zero		928


//--------------------- .nv.constant0._Z9chebyprodiPKfS0_Pf --------------------------
	.section	.nv.constant0._Z9chebyprodiPKfS0_Pf,"a",@progbits
	.sectionflags	@""
	.align	4
.nv.constant0._Z9chebyprodiPKfS0_Pf:
	.zero		928


//--------------------- SYMBOLS --------------------------

	.type		.nv.reservedSmem.offset0,@object
	.size		.nv.reservedSmem.offset0,0x4
	.type		.nv.reservedSmem.cap,@object
	.size		.nv.reservedSmem.cap,0x4
